//
// Generated by NVIDIA NVVM Compiler
//
// Compiler Build ID: CL-36424714
// Cuda compilation tools, release 13.0, V13.0.88
// Based on NVVM 20.0.0
//

.version 9.0
.target sm_100
.address_size 64

	// .globl	_Z16initialiseinsidePfS_S_PKfi
.const .align 4 .u32 S;
.const .align 4 .u32 F = 1;
.const .align 4 .u32 L = 2;
.const .align 4 .f32 r1logprob = 0fBE1054D1;
.const .align 4 .f32 r2logprob = 0fC008FC06;
.const .align 4 .f32 r3logprob = 0fC088EDCC;
.const .align 4 .f32 r4logprob = 0fBE74717B;
.const .align 4 .f32 r5logprob = 0fBFC6551C;
.const .align 4 .f32 r6logprob = 0fBDE418B3;
.const .align 4 .f32 r7logprob = 0fC0100059;

.visible .entry _Z16initialiseinsidePfS_S_PKfi(
	.param .u64 .ptr .align 1 _Z16initialiseinsidePfS_S_PKfi_param_0,
	.param .u64 .ptr .align 1 _Z16initialiseinsidePfS_S_PKfi_param_1,
	.param .u64 .ptr .align 1 _Z16initialiseinsidePfS_S_PKfi_param_2,
	.param .u64 .ptr .align 1 _Z16initialiseinsidePfS_S_PKfi_param_3,
	.param .u32 _Z16initialiseinsidePfS_S_PKfi_param_4
)
{
	.reg .pred 	%p<25>;
	.reg .b32 	%r<103>;
	.reg .b32 	%f<23>;
	.reg .b64 	%rd<53>;

	ld.param.u64 	%rd15, [_Z16initialiseinsidePfS_S_PKfi_param_0];
	ld.param.u64 	%rd16, [_Z16initialiseinsidePfS_S_PKfi_param_1];
	ld.param.u64 	%rd17, [_Z16initialiseinsidePfS_S_PKfi_param_2];
	ld.param.u64 	%rd14, [_Z16initialiseinsidePfS_S_PKfi_param_3];
	ld.param.u32 	%r50, [_Z16initialiseinsidePfS_S_PKfi_param_4];
	cvta.to.global.u64 	%rd1, %rd17;
	cvta.to.global.u64 	%rd2, %rd16;
	cvta.to.global.u64 	%rd3, %rd15;
	mov.u32 	%r51, %ctaid.x;
	mov.u32 	%r52, %ntid.x;
	mov.u32 	%r53, %tid.x;
	mad.lo.s32 	%r1, %r51, %r52, %r53;
	setp.ge.s32 	%p1, %r1, %r50;
	@%p1 bra 	$L__BB0_32;
	max.s32 	%r55, %r1, 0;
	min.s32 	%r2, %r55, %r50;
	setp.lt.s32 	%p2, %r2, 1;
	mov.b32 	%r92, 0;
	@%p2 bra 	$L__BB0_13;
	mul.lo.s32 	%r3, %r50, %r1;
	and.b32  	%r4, %r2, 7;
	setp.lt.u32 	%p3, %r2, 8;
	mov.b32 	%r92, 0;
	@%p3 bra 	$L__BB0_5;
	and.b32  	%r92, %r2, 2147483640;
	neg.s32 	%r85, %r92;
	add.s64 	%rd4, %rd3, 16;
	add.s64 	%rd5, %rd2, 16;
	add.s64 	%rd6, %rd1, 16;
	mov.u32 	%r84, %r3;
$L__BB0_4:
	.pragma "nounroll";
	mul.wide.s32 	%rd18, %r84, 4;
	add.s64 	%rd19, %rd4, %rd18;
	add.s64 	%rd20, %rd5, %rd18;
	add.s64 	%rd21, %rd6, %rd18;
	mov.b32 	%r58, -525502228;
	st.global.u32 	[%rd19+-16], %r58;
	st.global.u32 	[%rd20+-16], %r58;
	st.global.u32 	[%rd21+-16], %r58;
	st.global.u32 	[%rd19+-12], %r58;
	st.global.u32 	[%rd20+-12], %r58;
	st.global.u32 	[%rd21+-12], %r58;
	st.global.u32 	[%rd19+-8], %r58;
	st.global.u32 	[%rd20+-8], %r58;
	st.global.u32 	[%rd21+-8], %r58;
	st.global.u32 	[%rd19+-4], %r58;
	st.global.u32 	[%rd20+-4], %r58;
	st.global.u32 	[%rd21+-4], %r58;
	st.global.u32 	[%rd19], %r58;
	st.global.u32 	[%rd20], %r58;
	st.global.u32 	[%rd21], %r58;
	st.global.u32 	[%rd19+4], %r58;
	st.global.u32 	[%rd20+4], %r58;
	st.global.u32 	[%rd21+4], %r58;
	st.global.u32 	[%rd19+8], %r58;
	st.global.u32 	[%rd20+8], %r58;
	st.global.u32 	[%rd21+8], %r58;
	st.global.u32 	[%rd19+12], %r58;
	st.global.u32 	[%rd20+12], %r58;
	st.global.u32 	[%rd21+12], %r58;
	add.s32 	%r85, %r85, 8;
	add.s32 	%r84, %r84, 8;
	setp.ne.s32 	%p4, %r85, 0;
	@%p4 bra 	$L__BB0_4;
$L__BB0_5:
	setp.eq.s32 	%p5, %r4, 0;
	@%p5 bra 	$L__BB0_13;
	and.b32  	%r13, %r2, 3;
	setp.lt.u32 	%p6, %r4, 4;
	@%p6 bra 	$L__BB0_8;
	add.s32 	%r60, %r92, %r3;
	mul.wide.s32 	%rd22, %r60, 4;
	add.s64 	%rd23, %rd3, %rd22;
	mov.b32 	%r61, -525502228;
	st.global.u32 	[%rd23], %r61;
	add.s64 	%rd24, %rd2, %rd22;
	st.global.u32 	[%rd24], %r61;
	add.s64 	%rd25, %rd1, %rd22;
	st.global.u32 	[%rd25], %r61;
	st.global.u32 	[%rd23+4], %r61;
	st.global.u32 	[%rd24+4], %r61;
	st.global.u32 	[%rd25+4], %r61;
	st.global.u32 	[%rd23+8], %r61;
	st.global.u32 	[%rd24+8], %r61;
	st.global.u32 	[%rd25+8], %r61;
	st.global.u32 	[%rd23+12], %r61;
	st.global.u32 	[%rd24+12], %r61;
	st.global.u32 	[%rd25+12], %r61;
	add.s32 	%r92, %r92, 4;
$L__BB0_8:
	setp.eq.s32 	%p7, %r13, 0;
	@%p7 bra 	$L__BB0_13;
	setp.eq.s32 	%p8, %r13, 1;
	@%p8 bra 	$L__BB0_11;
	add.s32 	%r63, %r92, %r3;
	mul.wide.s32 	%rd26, %r63, 4;
	add.s64 	%rd27, %rd3, %rd26;
	mov.b32 	%r64, -525502228;
	st.global.u32 	[%rd27], %r64;
	add.s64 	%rd28, %rd2, %rd26;
	st.global.u32 	[%rd28], %r64;
	add.s64 	%rd29, %rd1, %rd26;
	st.global.u32 	[%rd29], %r64;
	st.global.u32 	[%rd27+4], %r64;
	st.global.u32 	[%rd28+4], %r64;
	st.global.u32 	[%rd29+4], %r64;
	add.s32 	%r92, %r92, 2;
$L__BB0_11:
	and.b32  	%r65, %r2, 1;
	setp.eq.b32 	%p9, %r65, 1;
	not.pred 	%p10, %p9;
	@%p10 bra 	$L__BB0_13;
	add.s32 	%r66, %r92, %r3;
	mul.wide.s32 	%rd30, %r66, 4;
	add.s64 	%rd31, %rd3, %rd30;
	mov.b32 	%r67, -525502228;
	st.global.u32 	[%rd31], %r67;
	add.s64 	%rd32, %rd2, %rd30;
	st.global.u32 	[%rd32], %r67;
	add.s64 	%rd33, %rd1, %rd30;
	st.global.u32 	[%rd33], %r67;
	add.s32 	%r92, %r92, 1;
$L__BB0_13:
	add.s32 	%r68, %r1, 1;
	min.s32 	%r22, %r68, %r50;
	setp.ge.s32 	%p11, %r92, %r22;
	@%p11 bra 	$L__BB0_20;
	cvta.to.global.u64 	%rd34, %rd14;
	mul.wide.u32 	%rd35, %r1, 4;
	add.s64 	%rd7, %rd34, %rd35;
	ld.const.f32 	%f1, [r2logprob];
	mad.lo.s32 	%r69, %r50, %r1, %r1;
	mul.wide.s32 	%rd36, %r69, 4;
	add.s64 	%rd8, %rd3, %rd36;
	ld.const.f32 	%f2, [r6logprob];
	add.s64 	%rd9, %rd2, %rd36;
	add.s64 	%rd10, %rd1, %rd36;
	sub.s32 	%r70, %r22, %r92;
	and.b32  	%r23, %r70, 3;
	setp.eq.s32 	%p12, %r23, 0;
	mov.u32 	%r94, %r92;
	@%p12 bra 	$L__BB0_17;
	neg.s32 	%r93, %r23;
	add.s32 	%r94, %r92, %r23;
$L__BB0_16:
	.pragma "nounroll";
	ld.global.f32 	%f3, [%rd7];
	add.f32 	%f4, %f3, %f1;
	st.global.f32 	[%rd8], %f4;
	ld.global.f32 	%f5, [%rd7];
	add.f32 	%f6, %f5, %f2;
	st.global.f32 	[%rd9], %f6;
	mov.b32 	%r71, -525502228;
	st.global.u32 	[%rd10], %r71;
	add.s32 	%r93, %r93, 1;
	setp.ne.s32 	%p13, %r93, 0;
	@%p13 bra 	$L__BB0_16;
$L__BB0_17:
	sub.s32 	%r72, %r92, %r22;
	setp.gt.u32 	%p14, %r72, -4;
	mov.u32 	%r92, %r22;
	@%p14 bra 	$L__BB0_20;
	sub.s32 	%r95, %r94, %r22;
$L__BB0_19:
	ld.global.f32 	%f7, [%rd7];
	add.f32 	%f8, %f7, %f1;
	st.global.f32 	[%rd8], %f8;
	ld.global.f32 	%f9, [%rd7];
	add.f32 	%f10, %f9, %f2;
	st.global.f32 	[%rd9], %f10;
	mov.b32 	%r73, -525502228;
	st.global.u32 	[%rd10], %r73;
	ld.global.f32 	%f11, [%rd7];
	add.f32 	%f12, %f11, %f1;
	st.global.f32 	[%rd8], %f12;
	ld.global.f32 	%f13, [%rd7];
	add.f32 	%f14, %f13, %f2;
	st.global.f32 	[%rd9], %f14;
	st.global.u32 	[%rd10], %r73;
	ld.global.f32 	%f15, [%rd7];
	add.f32 	%f16, %f15, %f1;
	st.global.f32 	[%rd8], %f16;
	ld.global.f32 	%f17, [%rd7];
	add.f32 	%f18, %f17, %f2;
	st.global.f32 	[%rd9], %f18;
	st.global.u32 	[%rd10], %r73;
	ld.global.f32 	%f19, [%rd7];
	add.f32 	%f20, %f19, %f1;
	st.global.f32 	[%rd8], %f20;
	ld.global.f32 	%f21, [%rd7];
	add.f32 	%f22, %f21, %f2;
	st.global.f32 	[%rd9], %f22;
	st.global.u32 	[%rd10], %r73;
	add.s32 	%r95, %r95, 4;
	setp.ne.s32 	%p15, %r95, 0;
	mov.u32 	%r92, %r22;
	@%p15 bra 	$L__BB0_19;
$L__BB0_20:
	setp.ge.s32 	%p16, %r92, %r50;
	@%p16 bra 	$L__BB0_32;
	mul.lo.s32 	%r33, %r50, %r1;
	sub.s32 	%r34, %r50, %r92;
	and.b32  	%r35, %r34, 7;
	sub.s32 	%r74, %r92, %r50;
	setp.gt.u32 	%p17, %r74, -8;
	@%p17 bra 	$L__BB0_24;
	and.b32  	%r75, %r34, -8;
	neg.s32 	%r98, %r75;
	add.s64 	%rd11, %rd3, 16;
	add.s32 	%r97, %r92, %r33;
	add.s64 	%rd12, %rd1, 16;
	add.s64 	%rd13, %rd2, 16;
$L__BB0_23:
	.pragma "nounroll";
	mul.wide.s32 	%rd37, %r97, 4;
	add.s64 	%rd38, %rd11, %rd37;
	add.s64 	%rd39, %rd12, %rd37;
	add.s64 	%rd40, %rd13, %rd37;
	mov.b32 	%r76, -525502228;
	st.global.u32 	[%rd38+-16], %r76;
	st.global.u32 	[%rd40+-16], %r76;
	st.global.u32 	[%rd39+-16], %r76;
	st.global.u32 	[%rd38+-12], %r76;
	st.global.u32 	[%rd40+-12], %r76;
	st.global.u32 	[%rd39+-12], %r76;
	st.global.u32 	[%rd38+-8], %r76;
	st.global.u32 	[%rd40+-8], %r76;
	st.global.u32 	[%rd39+-8], %r76;
	st.global.u32 	[%rd38+-4], %r76;
	st.global.u32 	[%rd40+-4], %r76;
	st.global.u32 	[%rd39+-4], %r76;
	st.global.u32 	[%rd38], %r76;
	st.global.u32 	[%rd40], %r76;
	st.global.u32 	[%rd39], %r76;
	st.global.u32 	[%rd38+4], %r76;
	st.global.u32 	[%rd40+4], %r76;
	st.global.u32 	[%rd39+4], %r76;
	st.global.u32 	[%rd38+8], %r76;
	st.global.u32 	[%rd40+8], %r76;
	st.global.u32 	[%rd39+8], %r76;
	st.global.u32 	[%rd38+12], %r76;
	st.global.u32 	[%rd40+12], %r76;
	st.global.u32 	[%rd39+12], %r76;
	add.s32 	%r92, %r92, 8;
	add.s32 	%r98, %r98, 8;
	add.s32 	%r97, %r97, 8;
	setp.ne.s32 	%p18, %r98, 0;
	@%p18 bra 	$L__BB0_23;
$L__BB0_24:
	setp.eq.s32 	%p19, %r35, 0;
	@%p19 bra 	$L__BB0_32;
	and.b32  	%r45, %r34, 3;
	setp.lt.u32 	%p20, %r35, 4;
	@%p20 bra 	$L__BB0_27;
	add.s32 	%r77, %r92, %r33;
	mul.wide.s32 	%rd41, %r77, 4;
	add.s64 	%rd42, %rd3, %rd41;
	mov.b32 	%r78, -525502228;
	st.global.u32 	[%rd42], %r78;
	add.s64 	%rd43, %rd2, %rd41;
	st.global.u32 	[%rd43], %r78;
	add.s64 	%rd44, %rd1, %rd41;
	st.global.u32 	[%rd44], %r78;
	st.global.u32 	[%rd42+4], %r78;
	st.global.u32 	[%rd43+4], %r78;
	st.global.u32 	[%rd44+4], %r78;
	st.global.u32 	[%rd42+8], %r78;
	st.global.u32 	[%rd43+8], %r78;
	st.global.u32 	[%rd44+8], %r78;
	st.global.u32 	[%rd42+12], %r78;
	st.global.u32 	[%rd43+12], %r78;
	st.global.u32 	[%rd44+12], %r78;
	add.s32 	%r92, %r92, 4;
$L__BB0_27:
	setp.eq.s32 	%p21, %r45, 0;
	@%p21 bra 	$L__BB0_32;
	setp.eq.s32 	%p22, %r45, 1;
	@%p22 bra 	$L__BB0_30;
	add.s32 	%r79, %r92, %r33;
	mul.wide.s32 	%rd45, %r79, 4;
	add.s64 	%rd46, %rd3, %rd45;
	mov.b32 	%r80, -525502228;
	st.global.u32 	[%rd46], %r80;
	add.s64 	%rd47, %rd2, %rd45;
	st.global.u32 	[%rd47], %r80;
	add.s64 	%rd48, %rd1, %rd45;
	st.global.u32 	[%rd48], %r80;
	st.global.u32 	[%rd46+4], %r80;
	st.global.u32 	[%rd47+4], %r80;
	st.global.u32 	[%rd48+4], %r80;
	add.s32 	%r92, %r92, 2;
$L__BB0_30:
	and.b32  	%r81, %r34, 1;
	setp.eq.b32 	%p23, %r81, 1;
	not.pred 	%p24, %p23;
	@%p24 bra 	$L__BB0_32;
	add.s32 	%r82, %r92, %r33;
	mul.wide.s32 	%rd49, %r82, 4;
	add.s64 	%rd50, %rd3, %rd49;
	mov.b32 	%r83, -525502228;
	st.global.u32 	[%rd50], %r83;
	add.s64 	%rd51, %rd2, %rd49;
	st.global.u32 	[%rd51], %r83;
	add.s64 	%rd52, %rd1, %rd49;
	st.global.u32 	[%rd52], %r83;
$L__BB0_32:
	ret;

}
	// .globl	_Z15insidealgorithmPfS_S_PKfS1_iif
.visible .entry _Z15insidealgorithmPfS_S_PKfS1_iif(
	.param .u64 .ptr .align 1 _Z15insidealgorithmPfS_S_PKfS1_iif_param_0,
	.param .u64 .ptr .align 1 _Z15insidealgorithmPfS_S_PKfS1_iif_param_1,
	.param .u64 .ptr .align 1 _Z15insidealgorithmPfS_S_PKfS1_iif_param_2,
	.param .u64 .ptr .align 1 _Z15insidealgorithmPfS_S_PKfS1_iif_param_3,
	.param .u64 .ptr .align 1 _Z15insidealgorithmPfS_S_PKfS1_iif_param_4,
	.param .u32 _Z15insidealgorithmPfS_S_PKfS1_iif_param_5,
	.param .u32 _Z15insidealgorithmPfS_S_PKfS1_iif_param_6,
	.param .f32 _Z15insidealgorithmPfS_S_PKfS1_iif_param_7
)
{
	.reg .pred 	%p<58>;
	.reg .b32 	%r<99>;
	.reg .b32 	%f<461>;
	.reg .b64 	%rd<26>;

	ld.param.u64 	%rd8, [_Z15insidealgorithmPfS_S_PKfS1_iif_param_0];
	ld.param.u64 	%rd9, [_Z15insidealgorithmPfS_S_PKfS1_iif_param_1];
	ld.param.u64 	%rd10, [_Z15insidealgorithmPfS_S_PKfS1_iif_param_2];
	ld.param.u64 	%rd7, [_Z15insidealgorithmPfS_S_PKfS1_iif_param_3];
	ld.param.u32 	%r15, [_Z15insidealgorithmPfS_S_PKfS1_iif_param_5];
	ld.param.u32 	%r16, [_Z15insidealgorithmPfS_S_PKfS1_iif_param_6];
	ld.param.f32 	%f33, [_Z15insidealgorithmPfS_S_PKfS1_iif_param_7];
	cvta.to.global.u64 	%rd1, %rd9;
	cvta.to.global.u64 	%rd2, %rd10;
	cvta.to.global.u64 	%rd3, %rd8;
	mov.u32 	%r17, %ctaid.x;
	mov.u32 	%r18, %ntid.x;
	mul.lo.s32 	%r1, %r17, %r18;
	mov.u32 	%r2, %tid.x;
	add.s32 	%r98, %r1, %r2;
	sub.s32 	%r19, %r16, %r15;
	setp.ge.s32 	%p1, %r98, %r19;
	@%p1 bra 	$L__BB1_35;
	mul.lo.s32 	%r4, %r16, %r98;
	add.s32 	%r5, %r15, %r98;
	add.s32 	%r6, %r5, %r4;
	setp.lt.s32 	%p2, %r15, 1;
	mov.f32 	%f454, 0fE0AD78EC;
	@%p2 bra 	$L__BB1_9;
	add.s32 	%r20, %r2, %r15;
	add.s32 	%r21, %r20, %r1;
	mad.lo.s32 	%r22, %r16, %r98, %r16;
	add.s32 	%r97, %r21, %r22;
	add.s32 	%r96, %r98, %r4;
	mov.f32 	%f454, 0fE0AD78EC;
$L__BB1_3:
	mov.f32 	%f1, %f454;
	mul.wide.s32 	%rd11, %r96, 4;
	add.s64 	%rd12, %rd1, %rd11;
	ld.global.f32 	%f36, [%rd12];
	add.s32 	%r98, %r98, 1;
	mul.wide.s32 	%rd13, %r97, 4;
	add.s64 	%rd14, %rd3, %rd13;
	ld.global.f32 	%f37, [%rd14];
	add.f32 	%f2, %f36, %f37;
	setp.le.f32 	%p3, %f1, 0fE0AD78EC;
	mov.f32 	%f454, %f2;
	@%p3 bra 	$L__BB1_8;
	setp.le.f32 	%p4, %f2, 0fE0AD78EC;
	mov.f32 	%f454, %f1;
	@%p4 bra 	$L__BB1_8;
	setp.leu.f32 	%p5, %f1, %f2;
	@%p5 bra 	$L__BB1_7;
	sub.f32 	%f72, %f2, %f1;
	fma.rn.f32 	%f73, %f72, 0f3BBB989D, 0f3F000000;
	cvt.sat.f32.f32 	%f74, %f73;
	mov.f32 	%f75, 0f4B400001;
	mov.f32 	%f76, 0f437C0000;
	fma.rm.f32 	%f77, %f74, %f76, %f75;
	add.f32 	%f78, %f77, 0fCB40007F;
	neg.f32 	%f79, %f78;
	fma.rn.f32 	%f80, %f72, 0f3FB8AA3B, %f79;
	fma.rn.f32 	%f81, %f72, 0f32A57060, %f80;
	mov.b32 	%r29, %f77;
	shl.b32 	%r30, %r29, 23;
	mov.b32 	%f82, %r30;
	ex2.approx.ftz.f32 	%f83, %f81;
	fma.rn.f32 	%f84, %f83, %f82, 0f3F800000;
	setp.lt.f32 	%p9, %f84, 0f00800000;
	mul.f32 	%f85, %f84, 0f4B000000;
	selp.f32 	%f86, %f85, %f84, %p9;
	selp.f32 	%f87, 0fC1B80000, 0f00000000, %p9;
	mov.b32 	%r31, %f86;
	add.s32 	%r32, %r31, -1059760811;
	and.b32  	%r33, %r32, -8388608;
	sub.s32 	%r34, %r31, %r33;
	mov.b32 	%f88, %r34;
	cvt.rn.f32.s32 	%f89, %r33;
	fma.rn.f32 	%f90, %f89, 0f34000000, %f87;
	add.f32 	%f91, %f88, 0fBF800000;
	fma.rn.f32 	%f92, %f91, 0fBE055027, 0f3E1039F6;
	fma.rn.f32 	%f93, %f92, %f91, 0fBDF8CDCC;
	fma.rn.f32 	%f94, %f93, %f91, 0f3E0F2955;
	fma.rn.f32 	%f95, %f94, %f91, 0fBE2AD8B9;
	fma.rn.f32 	%f96, %f95, %f91, 0f3E4CED0B;
	fma.rn.f32 	%f97, %f96, %f91, 0fBE7FFF22;
	fma.rn.f32 	%f98, %f97, %f91, 0f3EAAAA78;
	fma.rn.f32 	%f99, %f98, %f91, 0fBF000000;
	mul.f32 	%f100, %f91, %f99;
	fma.rn.f32 	%f101, %f100, %f91, %f91;
	fma.rn.f32 	%f102, %f90, 0f3F317218, %f101;
	setp.gt.u32 	%p10, %r31, 2139095039;
	fma.rn.f32 	%f103, %f86, 0f7F800000, 0f7F800000;
	selp.f32 	%f104, %f103, %f102, %p10;
	setp.eq.f32 	%p11, %f86, 0f00000000;
	selp.f32 	%f105, 0fFF800000, %f104, %p11;
	add.f32 	%f454, %f1, %f105;
	bra.uni 	$L__BB1_8;
$L__BB1_7:
	sub.f32 	%f38, %f1, %f2;
	fma.rn.f32 	%f39, %f38, 0f3BBB989D, 0f3F000000;
	cvt.sat.f32.f32 	%f40, %f39;
	mov.f32 	%f41, 0f4B400001;
	mov.f32 	%f42, 0f437C0000;
	fma.rm.f32 	%f43, %f40, %f42, %f41;
	add.f32 	%f44, %f43, 0fCB40007F;
	neg.f32 	%f45, %f44;
	fma.rn.f32 	%f46, %f38, 0f3FB8AA3B, %f45;
	fma.rn.f32 	%f47, %f38, 0f32A57060, %f46;
	mov.b32 	%r23, %f43;
	shl.b32 	%r24, %r23, 23;
	mov.b32 	%f48, %r24;
	ex2.approx.ftz.f32 	%f49, %f47;
	fma.rn.f32 	%f50, %f49, %f48, 0f3F800000;
	setp.lt.f32 	%p6, %f50, 0f00800000;
	mul.f32 	%f51, %f50, 0f4B000000;
	selp.f32 	%f52, %f51, %f50, %p6;
	selp.f32 	%f53, 0fC1B80000, 0f00000000, %p6;
	mov.b32 	%r25, %f52;
	add.s32 	%r26, %r25, -1059760811;
	and.b32  	%r27, %r26, -8388608;
	sub.s32 	%r28, %r25, %r27;
	mov.b32 	%f54, %r28;
	cvt.rn.f32.s32 	%f55, %r27;
	fma.rn.f32 	%f56, %f55, 0f34000000, %f53;
	add.f32 	%f57, %f54, 0fBF800000;
	fma.rn.f32 	%f58, %f57, 0fBE055027, 0f3E1039F6;
	fma.rn.f32 	%f59, %f58, %f57, 0fBDF8CDCC;
	fma.rn.f32 	%f60, %f59, %f57, 0f3E0F2955;
	fma.rn.f32 	%f61, %f60, %f57, 0fBE2AD8B9;
	fma.rn.f32 	%f62, %f61, %f57, 0f3E4CED0B;
	fma.rn.f32 	%f63, %f62, %f57, 0fBE7FFF22;
	fma.rn.f32 	%f64, %f63, %f57, 0f3EAAAA78;
	fma.rn.f32 	%f65, %f64, %f57, 0fBF000000;
	mul.f32 	%f66, %f57, %f65;
	fma.rn.f32 	%f67, %f66, %f57, %f57;
	fma.rn.f32 	%f68, %f56, 0f3F317218, %f67;
	setp.gt.u32 	%p7, %r25, 2139095039;
	fma.rn.f32 	%f69, %f52, 0f7F800000, 0f7F800000;
	selp.f32 	%f70, %f69, %f68, %p7;
	setp.eq.f32 	%p8, %f52, 0f00000000;
	selp.f32 	%f71, 0fFF800000, %f70, %p8;
	add.f32 	%f454, %f2, %f71;
$L__BB1_8:
	add.s32 	%r97, %r97, %r16;
	add.s32 	%r96, %r96, 1;
	setp.lt.s32 	%p12, %r98, %r5;
	@%p12 bra 	$L__BB1_3;
$L__BB1_9:
	mul.wide.s32 	%rd15, %r6, 4;
	add.s64 	%rd4, %rd3, %rd15;
	ld.global.f32 	%f7, [%rd4];
	ld.const.f32 	%f106, [r1logprob];
	add.f32 	%f8, %f454, %f106;
	setp.le.f32 	%p13, %f7, 0fE0AD78EC;
	mov.f32 	%f456, %f8;
	@%p13 bra 	$L__BB1_14;
	setp.le.f32 	%p14, %f8, 0fE0AD78EC;
	mov.f32 	%f456, %f7;
	@%p14 bra 	$L__BB1_14;
	setp.leu.f32 	%p15, %f7, %f8;
	@%p15 bra 	$L__BB1_13;
	sub.f32 	%f141, %f8, %f7;
	fma.rn.f32 	%f142, %f141, 0f3BBB989D, 0f3F000000;
	cvt.sat.f32.f32 	%f143, %f142;
	mov.f32 	%f144, 0f4B400001;
	mov.f32 	%f145, 0f437C0000;
	fma.rm.f32 	%f146, %f143, %f145, %f144;
	add.f32 	%f147, %f146, 0fCB40007F;
	neg.f32 	%f148, %f147;
	fma.rn.f32 	%f149, %f141, 0f3FB8AA3B, %f148;
	fma.rn.f32 	%f150, %f141, 0f32A57060, %f149;
	mov.b32 	%r41, %f146;
	shl.b32 	%r42, %r41, 23;
	mov.b32 	%f151, %r42;
	ex2.approx.ftz.f32 	%f152, %f150;
	fma.rn.f32 	%f153, %f152, %f151, 0f3F800000;
	setp.lt.f32 	%p19, %f153, 0f00800000;
	mul.f32 	%f154, %f153, 0f4B000000;
	selp.f32 	%f155, %f154, %f153, %p19;
	selp.f32 	%f156, 0fC1B80000, 0f00000000, %p19;
	mov.b32 	%r43, %f155;
	add.s32 	%r44, %r43, -1059760811;
	and.b32  	%r45, %r44, -8388608;
	sub.s32 	%r46, %r43, %r45;
	mov.b32 	%f157, %r46;
	cvt.rn.f32.s32 	%f158, %r45;
	fma.rn.f32 	%f159, %f158, 0f34000000, %f156;
	add.f32 	%f160, %f157, 0fBF800000;
	fma.rn.f32 	%f161, %f160, 0fBE055027, 0f3E1039F6;
	fma.rn.f32 	%f162, %f161, %f160, 0fBDF8CDCC;
	fma.rn.f32 	%f163, %f162, %f160, 0f3E0F2955;
	fma.rn.f32 	%f164, %f163, %f160, 0fBE2AD8B9;
	fma.rn.f32 	%f165, %f164, %f160, 0f3E4CED0B;
	fma.rn.f32 	%f166, %f165, %f160, 0fBE7FFF22;
	fma.rn.f32 	%f167, %f166, %f160, 0f3EAAAA78;
	fma.rn.f32 	%f168, %f167, %f160, 0fBF000000;
	mul.f32 	%f169, %f160, %f168;
	fma.rn.f32 	%f170, %f169, %f160, %f160;
	fma.rn.f32 	%f171, %f159, 0f3F317218, %f170;
	setp.gt.u32 	%p20, %r43, 2139095039;
	fma.rn.f32 	%f172, %f155, 0f7F800000, 0f7F800000;
	selp.f32 	%f173, %f172, %f171, %p20;
	setp.eq.f32 	%p21, %f155, 0f00000000;
	selp.f32 	%f174, 0fFF800000, %f173, %p21;
	add.f32 	%f456, %f7, %f174;
	bra.uni 	$L__BB1_14;
$L__BB1_13:
	sub.f32 	%f107, %f7, %f8;
	fma.rn.f32 	%f108, %f107, 0f3BBB989D, 0f3F000000;
	cvt.sat.f32.f32 	%f109, %f108;
	mov.f32 	%f110, 0f4B400001;
	mov.f32 	%f111, 0f437C0000;
	fma.rm.f32 	%f112, %f109, %f111, %f110;
	add.f32 	%f113, %f112, 0fCB40007F;
	neg.f32 	%f114, %f113;
	fma.rn.f32 	%f115, %f107, 0f3FB8AA3B, %f114;
	fma.rn.f32 	%f116, %f107, 0f32A57060, %f115;
	mov.b32 	%r35, %f112;
	shl.b32 	%r36, %r35, 23;
	mov.b32 	%f117, %r36;
	ex2.approx.ftz.f32 	%f118, %f116;
	fma.rn.f32 	%f119, %f118, %f117, 0f3F800000;
	setp.lt.f32 	%p16, %f119, 0f00800000;
	mul.f32 	%f120, %f119, 0f4B000000;
	selp.f32 	%f121, %f120, %f119, %p16;
	selp.f32 	%f122, 0fC1B80000, 0f00000000, %p16;
	mov.b32 	%r37, %f121;
	add.s32 	%r38, %r37, -1059760811;
	and.b32  	%r39, %r38, -8388608;
	sub.s32 	%r40, %r37, %r39;
	mov.b32 	%f123, %r40;
	cvt.rn.f32.s32 	%f124, %r39;
	fma.rn.f32 	%f125, %f124, 0f34000000, %f122;
	add.f32 	%f126, %f123, 0fBF800000;
	fma.rn.f32 	%f127, %f126, 0fBE055027, 0f3E1039F6;
	fma.rn.f32 	%f128, %f127, %f126, 0fBDF8CDCC;
	fma.rn.f32 	%f129, %f128, %f126, 0f3E0F2955;
	fma.rn.f32 	%f130, %f129, %f126, 0fBE2AD8B9;
	fma.rn.f32 	%f131, %f130, %f126, 0f3E4CED0B;
	fma.rn.f32 	%f132, %f131, %f126, 0fBE7FFF22;
	fma.rn.f32 	%f133, %f132, %f126, 0f3EAAAA78;
	fma.rn.f32 	%f134, %f133, %f126, 0fBF000000;
	mul.f32 	%f135, %f126, %f134;
	fma.rn.f32 	%f136, %f135, %f126, %f126;
	fma.rn.f32 	%f137, %f125, 0f3F317218, %f136;
	setp.gt.u32 	%p17, %r37, 2139095039;
	fma.rn.f32 	%f138, %f121, 0f7F800000, 0f7F800000;
	selp.f32 	%f139, %f138, %f137, %p17;
	setp.eq.f32 	%p18, %f121, 0f00000000;
	selp.f32 	%f140, 0fFF800000, %f139, %p18;
	add.f32 	%f456, %f8, %f140;
$L__BB1_14:
	st.global.f32 	[%rd4], %f456;
	add.s64 	%rd5, %rd2, %rd15;
	ld.global.f32 	%f12, [%rd5];
	ld.const.f32 	%f175, [r5logprob];
	add.f32 	%f13, %f454, %f175;
	setp.le.f32 	%p22, %f12, 0fE0AD78EC;
	mov.f32 	%f457, %f13;
	@%p22 bra 	$L__BB1_19;
	setp.le.f32 	%p23, %f13, 0fE0AD78EC;
	mov.f32 	%f457, %f12;
	@%p23 bra 	$L__BB1_19;
	setp.leu.f32 	%p24, %f12, %f13;
	@%p24 bra 	$L__BB1_18;
	sub.f32 	%f210, %f13, %f12;
	fma.rn.f32 	%f211, %f210, 0f3BBB989D, 0f3F000000;
	cvt.sat.f32.f32 	%f212, %f211;
	mov.f32 	%f213, 0f4B400001;
	mov.f32 	%f214, 0f437C0000;
	fma.rm.f32 	%f215, %f212, %f214, %f213;
	add.f32 	%f216, %f215, 0fCB40007F;
	neg.f32 	%f217, %f216;
	fma.rn.f32 	%f218, %f210, 0f3FB8AA3B, %f217;
	fma.rn.f32 	%f219, %f210, 0f32A57060, %f218;
	mov.b32 	%r53, %f215;
	shl.b32 	%r54, %r53, 23;
	mov.b32 	%f220, %r54;
	ex2.approx.ftz.f32 	%f221, %f219;
	fma.rn.f32 	%f222, %f221, %f220, 0f3F800000;
	setp.lt.f32 	%p28, %f222, 0f00800000;
	mul.f32 	%f223, %f222, 0f4B000000;
	selp.f32 	%f224, %f223, %f222, %p28;
	selp.f32 	%f225, 0fC1B80000, 0f00000000, %p28;
	mov.b32 	%r55, %f224;
	add.s32 	%r56, %r55, -1059760811;
	and.b32  	%r57, %r56, -8388608;
	sub.s32 	%r58, %r55, %r57;
	mov.b32 	%f226, %r58;
	cvt.rn.f32.s32 	%f227, %r57;
	fma.rn.f32 	%f228, %f227, 0f34000000, %f225;
	add.f32 	%f229, %f226, 0fBF800000;
	fma.rn.f32 	%f230, %f229, 0fBE055027, 0f3E1039F6;
	fma.rn.f32 	%f231, %f230, %f229, 0fBDF8CDCC;
	fma.rn.f32 	%f232, %f231, %f229, 0f3E0F2955;
	fma.rn.f32 	%f233, %f232, %f229, 0fBE2AD8B9;
	fma.rn.f32 	%f234, %f233, %f229, 0f3E4CED0B;
	fma.rn.f32 	%f235, %f234, %f229, 0fBE7FFF22;
	fma.rn.f32 	%f236, %f235, %f229, 0f3EAAAA78;
	fma.rn.f32 	%f237, %f236, %f229, 0fBF000000;
	mul.f32 	%f238, %f229, %f237;
	fma.rn.f32 	%f239, %f238, %f229, %f229;
	fma.rn.f32 	%f240, %f228, 0f3F317218, %f239;
	setp.gt.u32 	%p29, %r55, 2139095039;
	fma.rn.f32 	%f241, %f224, 0f7F800000, 0f7F800000;
	selp.f32 	%f242, %f241, %f240, %p29;
	setp.eq.f32 	%p30, %f224, 0f00000000;
	selp.f32 	%f243, 0fFF800000, %f242, %p30;
	add.f32 	%f457, %f12, %f243;
	bra.uni 	$L__BB1_19;
$L__BB1_18:
	sub.f32 	%f176, %f12, %f13;
	fma.rn.f32 	%f177, %f176, 0f3BBB989D, 0f3F000000;
	cvt.sat.f32.f32 	%f178, %f177;
	mov.f32 	%f179, 0f4B400001;
	mov.f32 	%f180, 0f437C0000;
	fma.rm.f32 	%f181, %f178, %f180, %f179;
	add.f32 	%f182, %f181, 0fCB40007F;
	neg.f32 	%f183, %f182;
	fma.rn.f32 	%f184, %f176, 0f3FB8AA3B, %f183;
	fma.rn.f32 	%f185, %f176, 0f32A57060, %f184;
	mov.b32 	%r47, %f181;
	shl.b32 	%r48, %r47, 23;
	mov.b32 	%f186, %r48;
	ex2.approx.ftz.f32 	%f187, %f185;
	fma.rn.f32 	%f188, %f187, %f186, 0f3F800000;
	setp.lt.f32 	%p25, %f188, 0f00800000;
	mul.f32 	%f189, %f188, 0f4B000000;
	selp.f32 	%f190, %f189, %f188, %p25;
	selp.f32 	%f191, 0fC1B80000, 0f00000000, %p25;
	mov.b32 	%r49, %f190;
	add.s32 	%r50, %r49, -1059760811;
	and.b32  	%r51, %r50, -8388608;
	sub.s32 	%r52, %r49, %r51;
	mov.b32 	%f192, %r52;
	cvt.rn.f32.s32 	%f193, %r51;
	fma.rn.f32 	%f194, %f193, 0f34000000, %f191;
	add.f32 	%f195, %f192, 0fBF800000;
	fma.rn.f32 	%f196, %f195, 0fBE055027, 0f3E1039F6;
	fma.rn.f32 	%f197, %f196, %f195, 0fBDF8CDCC;
	fma.rn.f32 	%f198, %f197, %f195, 0f3E0F2955;
	fma.rn.f32 	%f199, %f198, %f195, 0fBE2AD8B9;
	fma.rn.f32 	%f200, %f199, %f195, 0f3E4CED0B;
	fma.rn.f32 	%f201, %f200, %f195, 0fBE7FFF22;
	fma.rn.f32 	%f202, %f201, %f195, 0f3EAAAA78;
	fma.rn.f32 	%f203, %f202, %f195, 0fBF000000;
	mul.f32 	%f204, %f195, %f203;
	fma.rn.f32 	%f205, %f204, %f195, %f195;
	fma.rn.f32 	%f206, %f194, 0f3F317218, %f205;
	setp.gt.u32 	%p26, %r49, 2139095039;
	fma.rn.f32 	%f207, %f190, 0f7F800000, 0f7F800000;
	selp.f32 	%f208, %f207, %f206, %p26;
	setp.eq.f32 	%p27, %f190, 0f00000000;
	selp.f32 	%f209, 0fFF800000, %f208, %p27;
	add.f32 	%f457, %f13, %f209;
$L__BB1_19:
	st.global.f32 	[%rd5], %f457;
	cvta.to.global.u64 	%rd17, %rd7;
	add.s64 	%rd19, %rd17, %rd15;
	ld.global.f32 	%f244, [%rd19];
	add.s32 	%r59, %r4, %r16;
	cvt.s64.s32 	%rd20, %r59;
	cvt.s64.s32 	%rd21, %r5;
	add.s64 	%rd22, %rd21, %rd20;
	shl.b64 	%rd23, %rd22, 2;
	add.s64 	%rd24, %rd2, %rd23;
	ld.global.f32 	%f245, [%rd24+-4];
	fma.rn.f32 	%f17, %f33, %f244, %f245;
	ld.global.f32 	%f18, [%rd4];
	ld.const.f32 	%f246, [r3logprob];
	add.f32 	%f19, %f17, %f246;
	setp.le.f32 	%p31, %f18, 0fE0AD78EC;
	mov.f32 	%f458, %f19;
	@%p31 bra 	$L__BB1_24;
	setp.le.f32 	%p32, %f19, 0fE0AD78EC;
	mov.f32 	%f458, %f18;
	@%p32 bra 	$L__BB1_24;
	setp.leu.f32 	%p33, %f18, %f19;
	@%p33 bra 	$L__BB1_23;
	sub.f32 	%f281, %f19, %f18;
	fma.rn.f32 	%f282, %f281, 0f3BBB989D, 0f3F000000;
	cvt.sat.f32.f32 	%f283, %f282;
	mov.f32 	%f284, 0f4B400001;
	mov.f32 	%f285, 0f437C0000;
	fma.rm.f32 	%f286, %f283, %f285, %f284;
	add.f32 	%f287, %f286, 0fCB40007F;
	neg.f32 	%f288, %f287;
	fma.rn.f32 	%f289, %f281, 0f3FB8AA3B, %f288;
	fma.rn.f32 	%f290, %f281, 0f32A57060, %f289;
	mov.b32 	%r66, %f286;
	shl.b32 	%r67, %r66, 23;
	mov.b32 	%f291, %r67;
	ex2.approx.ftz.f32 	%f292, %f290;
	fma.rn.f32 	%f293, %f292, %f291, 0f3F800000;
	setp.lt.f32 	%p37, %f293, 0f00800000;
	mul.f32 	%f294, %f293, 0f4B000000;
	selp.f32 	%f295, %f294, %f293, %p37;
	selp.f32 	%f296, 0fC1B80000, 0f00000000, %p37;
	mov.b32 	%r68, %f295;
	add.s32 	%r69, %r68, -1059760811;
	and.b32  	%r70, %r69, -8388608;
	sub.s32 	%r71, %r68, %r70;
	mov.b32 	%f297, %r71;
	cvt.rn.f32.s32 	%f298, %r70;
	fma.rn.f32 	%f299, %f298, 0f34000000, %f296;
	add.f32 	%f300, %f297, 0fBF800000;
	fma.rn.f32 	%f301, %f300, 0fBE055027, 0f3E1039F6;
	fma.rn.f32 	%f302, %f301, %f300, 0fBDF8CDCC;
	fma.rn.f32 	%f303, %f302, %f300, 0f3E0F2955;
	fma.rn.f32 	%f304, %f303, %f300, 0fBE2AD8B9;
	fma.rn.f32 	%f305, %f304, %f300, 0f3E4CED0B;
	fma.rn.f32 	%f306, %f305, %f300, 0fBE7FFF22;
	fma.rn.f32 	%f307, %f306, %f300, 0f3EAAAA78;
	fma.rn.f32 	%f308, %f307, %f300, 0fBF000000;
	mul.f32 	%f309, %f300, %f308;
	fma.rn.f32 	%f310, %f309, %f300, %f300;
	fma.rn.f32 	%f311, %f299, 0f3F317218, %f310;
	setp.gt.u32 	%p38, %r68, 2139095039;
	fma.rn.f32 	%f312, %f295, 0f7F800000, 0f7F800000;
	selp.f32 	%f313, %f312, %f311, %p38;
	setp.eq.f32 	%p39, %f295, 0f00000000;
	selp.f32 	%f314, 0fFF800000, %f313, %p39;
	add.f32 	%f458, %f18, %f314;
	bra.uni 	$L__BB1_24;
$L__BB1_23:
	sub.f32 	%f247, %f18, %f19;
	fma.rn.f32 	%f248, %f247, 0f3BBB989D, 0f3F000000;
	cvt.sat.f32.f32 	%f249, %f248;
	mov.f32 	%f250, 0f4B400001;
	mov.f32 	%f251, 0f437C0000;
	fma.rm.f32 	%f252, %f249, %f251, %f250;
	add.f32 	%f253, %f252, 0fCB40007F;
	neg.f32 	%f254, %f253;
	fma.rn.f32 	%f255, %f247, 0f3FB8AA3B, %f254;
	fma.rn.f32 	%f256, %f247, 0f32A57060, %f255;
	mov.b32 	%r60, %f252;
	shl.b32 	%r61, %r60, 23;
	mov.b32 	%f257, %r61;
	ex2.approx.ftz.f32 	%f258, %f256;
	fma.rn.f32 	%f259, %f258, %f257, 0f3F800000;
	setp.lt.f32 	%p34, %f259, 0f00800000;
	mul.f32 	%f260, %f259, 0f4B000000;
	selp.f32 	%f261, %f260, %f259, %p34;
	selp.f32 	%f262, 0fC1B80000, 0f00000000, %p34;
	mov.b32 	%r62, %f261;
	add.s32 	%r63, %r62, -1059760811;
	and.b32  	%r64, %r63, -8388608;
	sub.s32 	%r65, %r62, %r64;
	mov.b32 	%f263, %r65;
	cvt.rn.f32.s32 	%f264, %r64;
	fma.rn.f32 	%f265, %f264, 0f34000000, %f262;
	add.f32 	%f266, %f263, 0fBF800000;
	fma.rn.f32 	%f267, %f266, 0fBE055027, 0f3E1039F6;
	fma.rn.f32 	%f268, %f267, %f266, 0fBDF8CDCC;
	fma.rn.f32 	%f269, %f268, %f266, 0f3E0F2955;
	fma.rn.f32 	%f270, %f269, %f266, 0fBE2AD8B9;
	fma.rn.f32 	%f271, %f270, %f266, 0f3E4CED0B;
	fma.rn.f32 	%f272, %f271, %f266, 0fBE7FFF22;
	fma.rn.f32 	%f273, %f272, %f266, 0f3EAAAA78;
	fma.rn.f32 	%f274, %f273, %f266, 0fBF000000;
	mul.f32 	%f275, %f266, %f274;
	fma.rn.f32 	%f276, %f275, %f266, %f266;
	fma.rn.f32 	%f277, %f265, 0f3F317218, %f276;
	setp.gt.u32 	%p35, %r62, 2139095039;
	fma.rn.f32 	%f278, %f261, 0f7F800000, 0f7F800000;
	selp.f32 	%f279, %f278, %f277, %p35;
	setp.eq.f32 	%p36, %f261, 0f00000000;
	selp.f32 	%f280, 0fFF800000, %f279, %p36;
	add.f32 	%f458, %f19, %f280;
$L__BB1_24:
	st.global.f32 	[%rd4], %f458;
	ld.global.f32 	%f23, [%rd5];
	ld.const.f32 	%f315, [r4logprob];
	add.f32 	%f24, %f17, %f315;
	setp.le.f32 	%p40, %f23, 0fE0AD78EC;
	mov.f32 	%f459, %f24;
	@%p40 bra 	$L__BB1_29;
	setp.le.f32 	%p41, %f24, 0fE0AD78EC;
	mov.f32 	%f459, %f23;
	@%p41 bra 	$L__BB1_29;
	setp.leu.f32 	%p42, %f23, %f24;
	@%p42 bra 	$L__BB1_28;
	sub.f32 	%f350, %f24, %f23;
	fma.rn.f32 	%f351, %f350, 0f3BBB989D, 0f3F000000;
	cvt.sat.f32.f32 	%f352, %f351;
	mov.f32 	%f353, 0f4B400001;
	mov.f32 	%f354, 0f437C0000;
	fma.rm.f32 	%f355, %f352, %f354, %f353;
	add.f32 	%f356, %f355, 0fCB40007F;
	neg.f32 	%f357, %f356;
	fma.rn.f32 	%f358, %f350, 0f3FB8AA3B, %f357;
	fma.rn.f32 	%f359, %f350, 0f32A57060, %f358;
	mov.b32 	%r78, %f355;
	shl.b32 	%r79, %r78, 23;
	mov.b32 	%f360, %r79;
	ex2.approx.ftz.f32 	%f361, %f359;
	fma.rn.f32 	%f362, %f361, %f360, 0f3F800000;
	setp.lt.f32 	%p46, %f362, 0f00800000;
	mul.f32 	%f363, %f362, 0f4B000000;
	selp.f32 	%f364, %f363, %f362, %p46;
	selp.f32 	%f365, 0fC1B80000, 0f00000000, %p46;
	mov.b32 	%r80, %f364;
	add.s32 	%r81, %r80, -1059760811;
	and.b32  	%r82, %r81, -8388608;
	sub.s32 	%r83, %r80, %r82;
	mov.b32 	%f366, %r83;
	cvt.rn.f32.s32 	%f367, %r82;
	fma.rn.f32 	%f368, %f367, 0f34000000, %f365;
	add.f32 	%f369, %f366, 0fBF800000;
	fma.rn.f32 	%f370, %f369, 0fBE055027, 0f3E1039F6;
	fma.rn.f32 	%f371, %f370, %f369, 0fBDF8CDCC;
	fma.rn.f32 	%f372, %f371, %f369, 0f3E0F2955;
	fma.rn.f32 	%f373, %f372, %f369, 0fBE2AD8B9;
	fma.rn.f32 	%f374, %f373, %f369, 0f3E4CED0B;
	fma.rn.f32 	%f375, %f374, %f369, 0fBE7FFF22;
	fma.rn.f32 	%f376, %f375, %f369, 0f3EAAAA78;
	fma.rn.f32 	%f377, %f376, %f369, 0fBF000000;
	mul.f32 	%f378, %f369, %f377;
	fma.rn.f32 	%f379, %f378, %f369, %f369;
	fma.rn.f32 	%f380, %f368, 0f3F317218, %f379;
	setp.gt.u32 	%p47, %r80, 2139095039;
	fma.rn.f32 	%f381, %f364, 0f7F800000, 0f7F800000;
	selp.f32 	%f382, %f381, %f380, %p47;
	setp.eq.f32 	%p48, %f364, 0f00000000;
	selp.f32 	%f383, 0fFF800000, %f382, %p48;
	add.f32 	%f459, %f23, %f383;
	bra.uni 	$L__BB1_29;
$L__BB1_28:
	sub.f32 	%f316, %f23, %f24;
	fma.rn.f32 	%f317, %f316, 0f3BBB989D, 0f3F000000;
	cvt.sat.f32.f32 	%f318, %f317;
	mov.f32 	%f319, 0f4B400001;
	mov.f32 	%f320, 0f437C0000;
	fma.rm.f32 	%f321, %f318, %f320, %f319;
	add.f32 	%f322, %f321, 0fCB40007F;
	neg.f32 	%f323, %f322;
	fma.rn.f32 	%f324, %f316, 0f3FB8AA3B, %f323;
	fma.rn.f32 	%f325, %f316, 0f32A57060, %f324;
	mov.b32 	%r72, %f321;
	shl.b32 	%r73, %r72, 23;
	mov.b32 	%f326, %r73;
	ex2.approx.ftz.f32 	%f327, %f325;
	fma.rn.f32 	%f328, %f327, %f326, 0f3F800000;
	setp.lt.f32 	%p43, %f328, 0f00800000;
	mul.f32 	%f329, %f328, 0f4B000000;
	selp.f32 	%f330, %f329, %f328, %p43;
	selp.f32 	%f331, 0fC1B80000, 0f00000000, %p43;
	mov.b32 	%r74, %f330;
	add.s32 	%r75, %r74, -1059760811;
	and.b32  	%r76, %r75, -8388608;
	sub.s32 	%r77, %r74, %r76;
	mov.b32 	%f332, %r77;
	cvt.rn.f32.s32 	%f333, %r76;
	fma.rn.f32 	%f334, %f333, 0f34000000, %f331;
	add.f32 	%f335, %f332, 0fBF800000;
	fma.rn.f32 	%f336, %f335, 0fBE055027, 0f3E1039F6;
	fma.rn.f32 	%f337, %f336, %f335, 0fBDF8CDCC;
	fma.rn.f32 	%f338, %f337, %f335, 0f3E0F2955;
	fma.rn.f32 	%f339, %f338, %f335, 0fBE2AD8B9;
	fma.rn.f32 	%f340, %f339, %f335, 0f3E4CED0B;
	fma.rn.f32 	%f341, %f340, %f335, 0fBE7FFF22;
	fma.rn.f32 	%f342, %f341, %f335, 0f3EAAAA78;
	fma.rn.f32 	%f343, %f342, %f335, 0fBF000000;
	mul.f32 	%f344, %f335, %f343;
	fma.rn.f32 	%f345, %f344, %f335, %f335;
	fma.rn.f32 	%f346, %f334, 0f3F317218, %f345;
	setp.gt.u32 	%p44, %r74, 2139095039;
	fma.rn.f32 	%f347, %f330, 0f7F800000, 0f7F800000;
	selp.f32 	%f348, %f347, %f346, %p44;
	setp.eq.f32 	%p45, %f330, 0f00000000;
	selp.f32 	%f349, 0fFF800000, %f348, %p45;
	add.f32 	%f459, %f24, %f349;
$L__BB1_29:
	st.global.f32 	[%rd5], %f459;
	add.s64 	%rd6, %rd1, %rd15;
	ld.global.f32 	%f28, [%rd6];
	ld.const.f32 	%f384, [r7logprob];
	add.f32 	%f29, %f17, %f384;
	setp.le.f32 	%p49, %f28, 0fE0AD78EC;
	mov.f32 	%f460, %f29;
	@%p49 bra 	$L__BB1_34;
	setp.le.f32 	%p50, %f29, 0fE0AD78EC;
	mov.f32 	%f460, %f28;
	@%p50 bra 	$L__BB1_34;
	setp.leu.f32 	%p51, %f28, %f29;
	@%p51 bra 	$L__BB1_33;
	sub.f32 	%f419, %f29, %f28;
	fma.rn.f32 	%f420, %f419, 0f3BBB989D, 0f3F000000;
	cvt.sat.f32.f32 	%f421, %f420;
	mov.f32 	%f422, 0f4B400001;
	mov.f32 	%f423, 0f437C0000;
	fma.rm.f32 	%f424, %f421, %f423, %f422;
	add.f32 	%f425, %f424, 0fCB40007F;
	neg.f32 	%f426, %f425;
	fma.rn.f32 	%f427, %f419, 0f3FB8AA3B, %f426;
	fma.rn.f32 	%f428, %f419, 0f32A57060, %f427;
	mov.b32 	%r90, %f424;
	shl.b32 	%r91, %r90, 23;
	mov.b32 	%f429, %r91;
	ex2.approx.ftz.f32 	%f430, %f428;
	fma.rn.f32 	%f431, %f430, %f429, 0f3F800000;
	setp.lt.f32 	%p55, %f431, 0f00800000;
	mul.f32 	%f432, %f431, 0f4B000000;
	selp.f32 	%f433, %f432, %f431, %p55;
	selp.f32 	%f434, 0fC1B80000, 0f00000000, %p55;
	mov.b32 	%r92, %f433;
	add.s32 	%r93, %r92, -1059760811;
	and.b32  	%r94, %r93, -8388608;
	sub.s32 	%r95, %r92, %r94;
	mov.b32 	%f435, %r95;
	cvt.rn.f32.s32 	%f436, %r94;
	fma.rn.f32 	%f437, %f436, 0f34000000, %f434;
	add.f32 	%f438, %f435, 0fBF800000;
	fma.rn.f32 	%f439, %f438, 0fBE055027, 0f3E1039F6;
	fma.rn.f32 	%f440, %f439, %f438, 0fBDF8CDCC;
	fma.rn.f32 	%f441, %f440, %f438, 0f3E0F2955;
	fma.rn.f32 	%f442, %f441, %f438, 0fBE2AD8B9;
	fma.rn.f32 	%f443, %f442, %f438, 0f3E4CED0B;
	fma.rn.f32 	%f444, %f443, %f438, 0fBE7FFF22;
	fma.rn.f32 	%f445, %f444, %f438, 0f3EAAAA78;
	fma.rn.f32 	%f446, %f445, %f438, 0fBF000000;
	mul.f32 	%f447, %f438, %f446;
	fma.rn.f32 	%f448, %f447, %f438, %f438;
	fma.rn.f32 	%f449, %f437, 0f3F317218, %f448;
	setp.gt.u32 	%p56, %r92, 2139095039;
	fma.rn.f32 	%f450, %f433, 0f7F800000, 0f7F800000;
	selp.f32 	%f451, %f450, %f449, %p56;
	setp.eq.f32 	%p57, %f433, 0f00000000;
	selp.f32 	%f452, 0fFF800000, %f451, %p57;
	add.f32 	%f460, %f28, %f452;
	bra.uni 	$L__BB1_34;
$L__BB1_33:
	sub.f32 	%f385, %f28, %f29;
	fma.rn.f32 	%f386, %f385, 0f3BBB989D, 0f3F000000;
	cvt.sat.f32.f32 	%f387, %f386;
	mov.f32 	%f388, 0f4B400001;
	mov.f32 	%f389, 0f437C0000;
	fma.rm.f32 	%f390, %f387, %f389, %f388;
	add.f32 	%f391, %f390, 0fCB40007F;
	neg.f32 	%f392, %f391;
	fma.rn.f32 	%f393, %f385, 0f3FB8AA3B, %f392;
	fma.rn.f32 	%f394, %f385, 0f32A57060, %f393;
	mov.b32 	%r84, %f390;
	shl.b32 	%r85, %r84, 23;
	mov.b32 	%f395, %r85;
	ex2.approx.ftz.f32 	%f396, %f394;
	fma.rn.f32 	%f397, %f396, %f395, 0f3F800000;
	setp.lt.f32 	%p52, %f397, 0f00800000;
	mul.f32 	%f398, %f397, 0f4B000000;
	selp.f32 	%f399, %f398, %f397, %p52;
	selp.f32 	%f400, 0fC1B80000, 0f00000000, %p52;
	mov.b32 	%r86, %f399;
	add.s32 	%r87, %r86, -1059760811;
	and.b32  	%r88, %r87, -8388608;
	sub.s32 	%r89, %r86, %r88;
	mov.b32 	%f401, %r89;
	cvt.rn.f32.s32 	%f402, %r88;
	fma.rn.f32 	%f403, %f402, 0f34000000, %f400;
	add.f32 	%f404, %f401, 0fBF800000;
	fma.rn.f32 	%f405, %f404, 0fBE055027, 0f3E1039F6;
	fma.rn.f32 	%f406, %f405, %f404, 0fBDF8CDCC;
	fma.rn.f32 	%f407, %f406, %f404, 0f3E0F2955;
	fma.rn.f32 	%f408, %f407, %f404, 0fBE2AD8B9;
	fma.rn.f32 	%f409, %f408, %f404, 0f3E4CED0B;
	fma.rn.f32 	%f410, %f409, %f404, 0fBE7FFF22;
	fma.rn.f32 	%f411, %f410, %f404, 0f3EAAAA78;
	fma.rn.f32 	%f412, %f411, %f404, 0fBF000000;
	mul.f32 	%f413, %f404, %f412;
	fma.rn.f32 	%f414, %f413, %f404, %f404;
	fma.rn.f32 	%f415, %f403, 0f3F317218, %f414;
	setp.gt.u32 	%p53, %r86, 2139095039;
	fma.rn.f32 	%f416, %f399, 0f7F800000, 0f7F800000;
	selp.f32 	%f417, %f416, %f415, %p53;
	setp.eq.f32 	%p54, %f399, 0f00000000;
	selp.f32 	%f418, 0fFF800000, %f417, %p54;
	add.f32 	%f460, %f29, %f418;
$L__BB1_34:
	st.global.f32 	[%rd6], %f460;
$L__BB1_35:
	ret;

}
	// .globl	_Z17posteriordecodingPfPiPKfS2_iif
.visible .entry _Z17posteriordecodingPfPiPKfS2_iif(
	.param .u64 .ptr .align 1 _Z17posteriordecodingPfPiPKfS2_iif_param_0,
	.param .u64 .ptr .align 1 _Z17posteriordecodingPfPiPKfS2_iif_param_1,
	.param .u64 .ptr .align 1 _Z17posteriordecodingPfPiPKfS2_iif_param_2,
	.param .u64 .ptr .align 1 _Z17posteriordecodingPfPiPKfS2_iif_param_3,
	.param .u32 _Z17posteriordecodingPfPiPKfS2_iif_param_4,
	.param .u32 _Z17posteriordecodingPfPiPKfS2_iif_param_5,
	.param .f32 _Z17posteriordecodingPfPiPKfS2_iif_param_6
)
{
	.reg .pred 	%p<28>;
	.reg .b32 	%r<112>;
	.reg .b32 	%f<129>;
	.reg .b64 	%rd<69>;

	ld.param.u64 	%rd5, [_Z17posteriordecodingPfPiPKfS2_iif_param_0];
	ld.param.u64 	%rd6, [_Z17posteriordecodingPfPiPKfS2_iif_param_2];
	ld.param.u64 	%rd4, [_Z17posteriordecodingPfPiPKfS2_iif_param_3];
	ld.param.u32 	%r43, [_Z17posteriordecodingPfPiPKfS2_iif_param_4];
	ld.param.u32 	%r44, [_Z17posteriordecodingPfPiPKfS2_iif_param_5];
	cvta.to.global.u64 	%rd1, %rd6;
	cvta.to.global.u64 	%rd2, %rd5;
	mov.u32 	%r45, %ctaid.x;
	mov.u32 	%r46, %ntid.x;
	mul.lo.s32 	%r1, %r45, %r46;
	mov.u32 	%r2, %tid.x;
	add.s32 	%r105, %r1, %r2;
	sub.s32 	%r47, %r43, %r44;
	setp.ge.s32 	%p1, %r105, %r47;
	@%p1 bra 	$L__BB2_16;
	ld.param.f32 	%f115, [_Z17posteriordecodingPfPiPKfS2_iif_param_6];
	cvta.to.global.u64 	%rd7, %rd4;
	add.s32 	%r4, %r44, %r105;
	mul.wide.s32 	%rd8, %r105, 4;
	add.s64 	%rd9, %rd7, %rd8;
	ld.global.f32 	%f18, [%rd9];
	mul.lo.s32 	%r6, %r43, %r105;
	add.s32 	%r5, %r6, %r43;
	add.s32 	%r49, %r4, %r5;
	mul.wide.s32 	%rd10, %r49, 4;
	add.s64 	%rd11, %rd2, %rd10;
	ld.global.f32 	%f19, [%rd11];
	add.f32 	%f1, %f18, %f19;
	add.s32 	%r7, %r4, %r6;
	mul.wide.s32 	%rd12, %r7, 4;
	add.s64 	%rd13, %rd1, %rd12;
	ld.global.f32 	%f20, [%rd13];
	ld.global.f32 	%f21, [%rd11+-4];
	fma.rn.f32 	%f2, %f115, %f20, %f21;
	add.s32 	%r50, %r4, -1;
	setp.ge.s32 	%p2, %r105, %r50;
	mov.b32 	%r111, 1;
	mov.f32 	%f127, 0fD01502F9;
	@%p2 bra 	$L__BB2_15;
	add.s32 	%r8, %r44, -1;
	add.s32 	%r53, %r44, -2;
	setp.lt.u32 	%p3, %r53, 7;
	mov.f32 	%f127, 0fD01502F9;
	mov.b32 	%r110, 0;
	@%p3 bra 	$L__BB2_6;
	add.s32 	%r99, %r105, 4;
	add.s32 	%r55, %r2, %r44;
	add.s32 	%r56, %r55, %r1;
	add.s32 	%r57, %r105, 2;
	mad.lo.s32 	%r98, %r43, %r57, %r56;
	add.s32 	%r97, %r105, %r5;
	and.b32  	%r58, %r8, -8;
	neg.s32 	%r96, %r58;
	mov.f32 	%f127, 0fD01502F9;
	mov.b32 	%r110, 0;
	ld.param.f32 	%f116, [_Z17posteriordecodingPfPiPKfS2_iif_param_6];
	cvt.s64.s32 	%rd14, %r6;
	mul.wide.s32 	%rd23, %r43, 4;
$L__BB2_4:
	.pragma "nounroll";
	add.s32 	%r59, %r99, -4;
	add.s32 	%r60, %r99, -3;
	cvt.s64.s32 	%rd15, %r59;
	add.s64 	%rd16, %rd15, %rd14;
	shl.b64 	%rd17, %rd16, 2;
	add.s64 	%rd18, %rd1, %rd17;
	ld.global.f32 	%f25, [%rd18+4];
	mul.wide.s32 	%rd19, %r97, 4;
	add.s64 	%rd20, %rd2, %rd19;
	ld.global.f32 	%f26, [%rd20];
	fma.rn.f32 	%f27, %f116, %f25, %f26;
	add.s32 	%r61, %r99, -2;
	mul.wide.s32 	%rd21, %r98, 4;
	add.s64 	%rd22, %rd2, %rd21;
	ld.global.f32 	%f28, [%rd22];
	add.f32 	%f29, %f27, %f28;
	setp.gt.f32 	%p4, %f29, %f127;
	selp.f32 	%f30, %f29, %f127, %p4;
	selp.b32 	%r62, %r60, %r110, %p4;
	ld.global.f32 	%f31, [%rd18+8];
	ld.global.f32 	%f32, [%rd20+4];
	fma.rn.f32 	%f33, %f116, %f31, %f32;
	add.s32 	%r63, %r99, -1;
	add.s64 	%rd24, %rd22, %rd23;
	ld.global.f32 	%f34, [%rd24];
	add.f32 	%f35, %f33, %f34;
	setp.gt.f32 	%p5, %f35, %f30;
	selp.f32 	%f36, %f35, %f30, %p5;
	selp.b32 	%r64, %r61, %r62, %p5;
	ld.global.f32 	%f37, [%rd18+12];
	ld.global.f32 	%f38, [%rd20+8];
	fma.rn.f32 	%f39, %f116, %f37, %f38;
	add.s32 	%r65, %r99, 4;
	add.s64 	%rd25, %rd24, %rd23;
	ld.global.f32 	%f40, [%rd25];
	add.f32 	%f41, %f39, %f40;
	setp.gt.f32 	%p6, %f41, %f36;
	selp.f32 	%f42, %f41, %f36, %p6;
	selp.b32 	%r66, %r63, %r64, %p6;
	ld.global.f32 	%f43, [%rd18+16];
	ld.global.f32 	%f44, [%rd20+12];
	fma.rn.f32 	%f45, %f116, %f43, %f44;
	add.s32 	%r67, %r99, 1;
	add.s64 	%rd26, %rd25, %rd23;
	ld.global.f32 	%f46, [%rd26];
	add.f32 	%f47, %f45, %f46;
	setp.gt.f32 	%p7, %f47, %f42;
	selp.f32 	%f48, %f47, %f42, %p7;
	selp.b32 	%r68, %r99, %r66, %p7;
	ld.global.f32 	%f49, [%rd18+20];
	ld.global.f32 	%f50, [%rd20+16];
	fma.rn.f32 	%f51, %f116, %f49, %f50;
	add.s32 	%r69, %r99, 2;
	add.s64 	%rd27, %rd26, %rd23;
	ld.global.f32 	%f52, [%rd27];
	add.f32 	%f53, %f51, %f52;
	setp.gt.f32 	%p8, %f53, %f48;
	selp.f32 	%f54, %f53, %f48, %p8;
	selp.b32 	%r70, %r67, %r68, %p8;
	ld.global.f32 	%f55, [%rd18+24];
	ld.global.f32 	%f56, [%rd20+20];
	fma.rn.f32 	%f57, %f116, %f55, %f56;
	add.s32 	%r71, %r99, 3;
	add.s64 	%rd28, %rd27, %rd23;
	ld.global.f32 	%f58, [%rd28];
	add.f32 	%f59, %f57, %f58;
	setp.gt.f32 	%p9, %f59, %f54;
	selp.f32 	%f60, %f59, %f54, %p9;
	selp.b32 	%r72, %r69, %r70, %p9;
	ld.global.f32 	%f61, [%rd18+28];
	ld.global.f32 	%f62, [%rd20+24];
	fma.rn.f32 	%f63, %f116, %f61, %f62;
	add.s64 	%rd29, %rd28, %rd23;
	ld.global.f32 	%f64, [%rd29];
	add.f32 	%f65, %f63, %f64;
	setp.gt.f32 	%p10, %f65, %f60;
	selp.f32 	%f66, %f65, %f60, %p10;
	selp.b32 	%r73, %r71, %r72, %p10;
	ld.global.f32 	%f67, [%rd18+32];
	ld.global.f32 	%f68, [%rd20+28];
	fma.rn.f32 	%f69, %f116, %f67, %f68;
	add.s64 	%rd30, %rd29, %rd23;
	ld.global.f32 	%f70, [%rd30];
	add.f32 	%f71, %f69, %f70;
	setp.gt.f32 	%p11, %f71, %f66;
	selp.f32 	%f127, %f71, %f66, %p11;
	selp.b32 	%r110, %r65, %r73, %p11;
	add.s32 	%r99, %r99, 8;
	shl.b32 	%r74, %r43, 3;
	add.s32 	%r98, %r98, %r74;
	add.s32 	%r97, %r97, 8;
	add.s32 	%r96, %r96, 8;
	setp.ne.s32 	%p12, %r96, 0;
	@%p12 bra 	$L__BB2_4;
	add.s32 	%r105, %r99, -4;
$L__BB2_6:
	and.b32  	%r27, %r8, 7;
	setp.eq.s32 	%p13, %r27, 0;
	@%p13 bra 	$L__BB2_14;
	and.b32  	%r28, %r8, 3;
	setp.lt.u32 	%p14, %r27, 4;
	@%p14 bra 	$L__BB2_9;
	ld.param.f32 	%f117, [_Z17posteriordecodingPfPiPKfS2_iif_param_6];
	add.s32 	%r76, %r105, 1;
	cvt.s64.s32 	%rd31, %r6;
	cvt.s64.s32 	%rd32, %r105;
	add.s64 	%rd33, %rd32, %rd31;
	shl.b64 	%rd34, %rd33, 2;
	add.s64 	%rd35, %rd1, %rd34;
	ld.global.f32 	%f73, [%rd35+4];
	add.s32 	%r77, %r105, %r5;
	mul.wide.s32 	%rd36, %r77, 4;
	add.s64 	%rd37, %rd2, %rd36;
	ld.global.f32 	%f74, [%rd37];
	fma.rn.f32 	%f75, %f117, %f73, %f74;
	add.s32 	%r78, %r105, 2;
	mad.lo.s32 	%r79, %r78, %r43, %r4;
	mul.wide.s32 	%rd38, %r79, 4;
	add.s64 	%rd39, %rd2, %rd38;
	ld.global.f32 	%f76, [%rd39];
	add.f32 	%f77, %f75, %f76;
	setp.gt.f32 	%p15, %f77, %f127;
	selp.f32 	%f78, %f77, %f127, %p15;
	selp.b32 	%r80, %r76, %r110, %p15;
	ld.global.f32 	%f79, [%rd35+8];
	ld.global.f32 	%f80, [%rd37+4];
	fma.rn.f32 	%f81, %f117, %f79, %f80;
	add.s32 	%r81, %r105, 3;
	mul.wide.s32 	%rd40, %r43, 4;
	add.s64 	%rd41, %rd39, %rd40;
	ld.global.f32 	%f82, [%rd41];
	add.f32 	%f83, %f81, %f82;
	setp.gt.f32 	%p16, %f83, %f78;
	selp.f32 	%f84, %f83, %f78, %p16;
	selp.b32 	%r82, %r78, %r80, %p16;
	ld.global.f32 	%f85, [%rd35+12];
	ld.global.f32 	%f86, [%rd37+8];
	fma.rn.f32 	%f87, %f117, %f85, %f86;
	add.s32 	%r105, %r105, 4;
	add.s64 	%rd42, %rd41, %rd40;
	ld.global.f32 	%f88, [%rd42];
	add.f32 	%f89, %f87, %f88;
	setp.gt.f32 	%p17, %f89, %f84;
	selp.f32 	%f90, %f89, %f84, %p17;
	selp.b32 	%r83, %r81, %r82, %p17;
	ld.global.f32 	%f91, [%rd35+16];
	ld.global.f32 	%f92, [%rd37+12];
	fma.rn.f32 	%f93, %f117, %f91, %f92;
	add.s64 	%rd43, %rd42, %rd40;
	ld.global.f32 	%f94, [%rd43];
	add.f32 	%f95, %f93, %f94;
	setp.gt.f32 	%p18, %f95, %f90;
	selp.f32 	%f127, %f95, %f90, %p18;
	selp.b32 	%r110, %r105, %r83, %p18;
$L__BB2_9:
	setp.eq.s32 	%p19, %r28, 0;
	@%p19 bra 	$L__BB2_14;
	setp.eq.s32 	%p20, %r28, 1;
	@%p20 bra 	$L__BB2_12;
	ld.param.f32 	%f118, [_Z17posteriordecodingPfPiPKfS2_iif_param_6];
	add.s32 	%r85, %r105, 1;
	cvt.s64.s32 	%rd44, %r6;
	cvt.s64.s32 	%rd45, %r105;
	add.s64 	%rd46, %rd45, %rd44;
	shl.b64 	%rd47, %rd46, 2;
	add.s64 	%rd48, %rd1, %rd47;
	ld.global.f32 	%f97, [%rd48+4];
	add.s32 	%r86, %r105, %r5;
	mul.wide.s32 	%rd49, %r86, 4;
	add.s64 	%rd50, %rd2, %rd49;
	ld.global.f32 	%f98, [%rd50];
	fma.rn.f32 	%f99, %f118, %f97, %f98;
	add.s32 	%r105, %r105, 2;
	mad.lo.s32 	%r87, %r105, %r43, %r4;
	mul.wide.s32 	%rd51, %r87, 4;
	add.s64 	%rd52, %rd2, %rd51;
	ld.global.f32 	%f100, [%rd52];
	add.f32 	%f101, %f99, %f100;
	setp.gt.f32 	%p21, %f101, %f127;
	selp.f32 	%f102, %f101, %f127, %p21;
	selp.b32 	%r88, %r85, %r110, %p21;
	ld.global.f32 	%f103, [%rd48+8];
	ld.global.f32 	%f104, [%rd50+4];
	fma.rn.f32 	%f105, %f118, %f103, %f104;
	mul.wide.s32 	%rd53, %r43, 4;
	add.s64 	%rd54, %rd52, %rd53;
	ld.global.f32 	%f106, [%rd54];
	add.f32 	%f107, %f105, %f106;
	setp.gt.f32 	%p22, %f107, %f102;
	selp.f32 	%f127, %f107, %f102, %p22;
	selp.b32 	%r110, %r105, %r88, %p22;
$L__BB2_12:
	and.b32  	%r89, %r8, 1;
	setp.eq.b32 	%p23, %r89, 1;
	not.pred 	%p24, %p23;
	@%p24 bra 	$L__BB2_14;
	ld.param.f32 	%f119, [_Z17posteriordecodingPfPiPKfS2_iif_param_6];
	add.s32 	%r90, %r105, 1;
	cvt.s64.s32 	%rd55, %r6;
	cvt.s64.s32 	%rd56, %r105;
	add.s64 	%rd57, %rd56, %rd55;
	shl.b64 	%rd58, %rd57, 2;
	add.s64 	%rd59, %rd1, %rd58;
	ld.global.f32 	%f108, [%rd59+4];
	add.s32 	%r91, %r105, %r5;
	mul.wide.s32 	%rd60, %r91, 4;
	add.s64 	%rd61, %rd2, %rd60;
	ld.global.f32 	%f109, [%rd61];
	fma.rn.f32 	%f110, %f119, %f108, %f109;
	add.s32 	%r92, %r105, 2;
	mad.lo.s32 	%r93, %r92, %r43, %r4;
	mul.wide.s32 	%rd62, %r93, 4;
	add.s64 	%rd63, %rd2, %rd62;
	ld.global.f32 	%f111, [%rd63];
	add.f32 	%f112, %f110, %f111;
	setp.gt.f32 	%p25, %f112, %f127;
	selp.f32 	%f127, %f112, %f127, %p25;
	selp.b32 	%r110, %r90, %r110, %p25;
$L__BB2_14:
	add.s32 	%r111, %r110, 1;
$L__BB2_15:
	ld.param.u64 	%rd68, [_Z17posteriordecodingPfPiPKfS2_iif_param_1];
	cvta.to.global.u64 	%rd64, %rd68;
	mul.wide.s32 	%rd65, %r7, 4;
	add.s64 	%rd66, %rd64, %rd65;
	setp.gt.f32 	%p26, %f2, %f1;
	selp.f32 	%f113, %f2, %f1, %p26;
	setp.gt.f32 	%p27, %f127, %f113;
	selp.f32 	%f114, %f127, %f113, %p27;
	selp.b32 	%r94, -2, -1, %p26;
	selp.b32 	%r95, %r111, %r94, %p27;
	st.global.u32 	[%rd66], %r95;
	add.s64 	%rd67, %rd2, %rd65;
	st.global.f32 	[%rd67], %f114;
$L__BB2_16:
	ret;

}
	// .globl	_Z7insidezPKfPfi
.visible .entry _Z7insidezPKfPfi(
	.param .u64 .ptr .align 1 _Z7insidezPKfPfi_param_0,
	.param .u64 .ptr .align 1 _Z7insidezPKfPfi_param_1,
	.param .u32 _Z7insidezPKfPfi_param_2
)
{
	.reg .pred 	%p<2>;
	.reg .b32 	%r<7>;
	.reg .b32 	%f<2>;
	.reg .b64 	%rd<7>;

	ld.param.u64 	%rd1, [_Z7insidezPKfPfi_param_0];
	ld.param.u64 	%rd2, [_Z7insidezPKfPfi_param_1];
	ld.param.u32 	%r1, [_Z7insidezPKfPfi_param_2];
	mov.u32 	%r2, %ctaid.x;
	mov.u32 	%r3, %ntid.x;
	mul.lo.s32 	%r4, %r2, %r3;
	mov.u32 	%r5, %tid.x;
	neg.s32 	%r6, %r5;
	setp.ne.s32 	%p1, %r4, %r6;
	@%p1 bra 	$L__BB3_2;
	cvta.to.global.u64 	%rd3, %rd1;
	cvta.to.global.u64 	%rd4, %rd2;
	mul.wide.s32 	%rd5, %r1, 4;
	add.s64 	%rd6, %rd3, %rd5;
	ld.global.f32 	%f1, [%rd6+-4];
	st.global.f32 	[%rd4], %f1;
$L__BB3_2:
	ret;

}
	// .globl	_Z16outsidealgorithmPfPKfS1_S1_iif
.visible .entry _Z16outsidealgorithmPfPKfS1_S1_iif(
	.param .u64 .ptr .align 1 _Z16outsidealgorithmPfPKfS1_S1_iif_param_0,
	.param .u64 .ptr .align 1 _Z16outsidealgorithmPfPKfS1_S1_iif_param_1,
	.param .u64 .ptr .align 1 _Z16outsidealgorithmPfPKfS1_S1_iif_param_2,
	.param .u64 .ptr .align 1 _Z16outsidealgorithmPfPKfS1_S1_iif_param_3,
	.param .u32 _Z16outsidealgorithmPfPKfS1_S1_iif_param_4,
	.param .u32 _Z16outsidealgorithmPfPKfS1_S1_iif_param_5,
	.param .f32 _Z16outsidealgorithmPfPKfS1_S1_iif_param_6
)
{
	.reg .pred 	%p<112>;
	.reg .b32 	%r<226>;
	.reg .b32 	%f<857>;
	.reg .b64 	%rd<40>;

	ld.param.u64 	%rd7, [_Z16outsidealgorithmPfPKfS1_S1_iif_param_0];
	ld.param.u64 	%rd8, [_Z16outsidealgorithmPfPKfS1_S1_iif_param_1];
	ld.param.u64 	%rd6, [_Z16outsidealgorithmPfPKfS1_S1_iif_param_2];
	ld.param.u32 	%r50, [_Z16outsidealgorithmPfPKfS1_S1_iif_param_4];
	ld.param.u32 	%r51, [_Z16outsidealgorithmPfPKfS1_S1_iif_param_5];
	ld.param.f32 	%f61, [_Z16outsidealgorithmPfPKfS1_S1_iif_param_6];
	cvta.to.global.u64 	%rd1, %rd8;
	cvta.to.global.u64 	%rd2, %rd7;
	mov.u32 	%r52, %ctaid.x;
	mov.u32 	%r53, %ntid.x;
	mul.lo.s32 	%r1, %r52, %r53;
	mov.u32 	%r2, %tid.x;
	add.s32 	%r3, %r1, %r2;
	sub.s32 	%r54, %r51, %r50;
	setp.ge.s32 	%p1, %r3, %r54;
	@%p1 bra 	$L__BB4_70;
	add.s32 	%r4, %r50, %r3;
	add.s32 	%r5, %r4, 1;
	setp.ge.s32 	%p2, %r5, %r51;
	mov.f32 	%f839, 0fE0AD78EC;
	@%p2 bra 	$L__BB4_9;
	ld.const.u32 	%r55, [S];
	mul.lo.s32 	%r56, %r55, %r51;
	add.s32 	%r57, %r56, %r3;
	add.s32 	%r58, %r5, %r56;
	add.s32 	%r59, %r2, %r50;
	add.s32 	%r216, %r59, %r1;
	mad.lo.s32 	%r60, %r57, %r51, %r216;
	add.s32 	%r215, %r60, 1;
	mad.lo.s32 	%r61, %r58, %r51, %r216;
	add.s32 	%r214, %r61, 1;
	mov.f32 	%f839, 0fE0AD78EC;
$L__BB4_3:
	mov.f32 	%f1, %f839;
	mov.u32 	%r11, %r216;
	mul.wide.s32 	%rd9, %r215, 4;
	add.s64 	%rd10, %rd2, %rd9;
	mul.wide.s32 	%rd11, %r214, 4;
	add.s64 	%rd12, %rd1, %rd11;
	ld.global.f32 	%f64, [%rd10];
	ld.global.f32 	%f65, [%rd12];
	add.f32 	%f2, %f64, %f65;
	setp.le.f32 	%p3, %f1, 0fE0AD78EC;
	mov.f32 	%f839, %f2;
	@%p3 bra 	$L__BB4_8;
	setp.le.f32 	%p4, %f2, 0fE0AD78EC;
	mov.f32 	%f839, %f1;
	@%p4 bra 	$L__BB4_8;
	setp.leu.f32 	%p5, %f1, %f2;
	@%p5 bra 	$L__BB4_7;
	sub.f32 	%f100, %f2, %f1;
	fma.rn.f32 	%f101, %f100, 0f3BBB989D, 0f3F000000;
	cvt.sat.f32.f32 	%f102, %f101;
	mov.f32 	%f103, 0f4B400001;
	mov.f32 	%f104, 0f437C0000;
	fma.rm.f32 	%f105, %f102, %f104, %f103;
	add.f32 	%f106, %f105, 0fCB40007F;
	neg.f32 	%f107, %f106;
	fma.rn.f32 	%f108, %f100, 0f3FB8AA3B, %f107;
	fma.rn.f32 	%f109, %f100, 0f32A57060, %f108;
	mov.b32 	%r68, %f105;
	shl.b32 	%r69, %r68, 23;
	mov.b32 	%f110, %r69;
	ex2.approx.ftz.f32 	%f111, %f109;
	fma.rn.f32 	%f112, %f111, %f110, 0f3F800000;
	setp.lt.f32 	%p9, %f112, 0f00800000;
	mul.f32 	%f113, %f112, 0f4B000000;
	selp.f32 	%f114, %f113, %f112, %p9;
	selp.f32 	%f115, 0fC1B80000, 0f00000000, %p9;
	mov.b32 	%r70, %f114;
	add.s32 	%r71, %r70, -1059760811;
	and.b32  	%r72, %r71, -8388608;
	sub.s32 	%r73, %r70, %r72;
	mov.b32 	%f116, %r73;
	cvt.rn.f32.s32 	%f117, %r72;
	fma.rn.f32 	%f118, %f117, 0f34000000, %f115;
	add.f32 	%f119, %f116, 0fBF800000;
	fma.rn.f32 	%f120, %f119, 0fBE055027, 0f3E1039F6;
	fma.rn.f32 	%f121, %f120, %f119, 0fBDF8CDCC;
	fma.rn.f32 	%f122, %f121, %f119, 0f3E0F2955;
	fma.rn.f32 	%f123, %f122, %f119, 0fBE2AD8B9;
	fma.rn.f32 	%f124, %f123, %f119, 0f3E4CED0B;
	fma.rn.f32 	%f125, %f124, %f119, 0fBE7FFF22;
	fma.rn.f32 	%f126, %f125, %f119, 0f3EAAAA78;
	fma.rn.f32 	%f127, %f126, %f119, 0fBF000000;
	mul.f32 	%f128, %f119, %f127;
	fma.rn.f32 	%f129, %f128, %f119, %f119;
	fma.rn.f32 	%f130, %f118, 0f3F317218, %f129;
	setp.gt.u32 	%p10, %r70, 2139095039;
	fma.rn.f32 	%f131, %f114, 0f7F800000, 0f7F800000;
	selp.f32 	%f132, %f131, %f130, %p10;
	setp.eq.f32 	%p11, %f114, 0f00000000;
	selp.f32 	%f133, 0fFF800000, %f132, %p11;
	add.f32 	%f839, %f1, %f133;
	bra.uni 	$L__BB4_8;
$L__BB4_7:
	sub.f32 	%f66, %f1, %f2;
	fma.rn.f32 	%f67, %f66, 0f3BBB989D, 0f3F000000;
	cvt.sat.f32.f32 	%f68, %f67;
	mov.f32 	%f69, 0f4B400001;
	mov.f32 	%f70, 0f437C0000;
	fma.rm.f32 	%f71, %f68, %f70, %f69;
	add.f32 	%f72, %f71, 0fCB40007F;
	neg.f32 	%f73, %f72;
	fma.rn.f32 	%f74, %f66, 0f3FB8AA3B, %f73;
	fma.rn.f32 	%f75, %f66, 0f32A57060, %f74;
	mov.b32 	%r62, %f71;
	shl.b32 	%r63, %r62, 23;
	mov.b32 	%f76, %r63;
	ex2.approx.ftz.f32 	%f77, %f75;
	fma.rn.f32 	%f78, %f77, %f76, 0f3F800000;
	setp.lt.f32 	%p6, %f78, 0f00800000;
	mul.f32 	%f79, %f78, 0f4B000000;
	selp.f32 	%f80, %f79, %f78, %p6;
	selp.f32 	%f81, 0fC1B80000, 0f00000000, %p6;
	mov.b32 	%r64, %f80;
	add.s32 	%r65, %r64, -1059760811;
	and.b32  	%r66, %r65, -8388608;
	sub.s32 	%r67, %r64, %r66;
	mov.b32 	%f82, %r67;
	cvt.rn.f32.s32 	%f83, %r66;
	fma.rn.f32 	%f84, %f83, 0f34000000, %f81;
	add.f32 	%f85, %f82, 0fBF800000;
	fma.rn.f32 	%f86, %f85, 0fBE055027, 0f3E1039F6;
	fma.rn.f32 	%f87, %f86, %f85, 0fBDF8CDCC;
	fma.rn.f32 	%f88, %f87, %f85, 0f3E0F2955;
	fma.rn.f32 	%f89, %f88, %f85, 0fBE2AD8B9;
	fma.rn.f32 	%f90, %f89, %f85, 0f3E4CED0B;
	fma.rn.f32 	%f91, %f90, %f85, 0fBE7FFF22;
	fma.rn.f32 	%f92, %f91, %f85, 0f3EAAAA78;
	fma.rn.f32 	%f93, %f92, %f85, 0fBF000000;
	mul.f32 	%f94, %f85, %f93;
	fma.rn.f32 	%f95, %f94, %f85, %f85;
	fma.rn.f32 	%f96, %f84, 0f3F317218, %f95;
	setp.gt.u32 	%p7, %r64, 2139095039;
	fma.rn.f32 	%f97, %f80, 0f7F800000, 0f7F800000;
	selp.f32 	%f98, %f97, %f96, %p7;
	setp.eq.f32 	%p8, %f80, 0f00000000;
	selp.f32 	%f99, 0fFF800000, %f98, %p8;
	add.f32 	%f839, %f2, %f99;
$L__BB4_8:
	add.s32 	%r216, %r11, 1;
	add.s32 	%r74, %r11, 2;
	add.s32 	%r215, %r215, 1;
	add.s32 	%r214, %r214, 1;
	setp.lt.s32 	%p12, %r74, %r51;
	@%p12 bra 	$L__BB4_3;
$L__BB4_9:
	ld.const.u32 	%r75, [L];
	mul.lo.s32 	%r15, %r51, %r51;
	mul.lo.s32 	%r16, %r15, %r75;
	mul.lo.s32 	%r17, %r51, %r3;
	add.s32 	%r18, %r4, %r17;
	add.s32 	%r76, %r18, %r16;
	mul.wide.s32 	%rd13, %r76, 4;
	add.s64 	%rd3, %rd2, %rd13;
	ld.global.f32 	%f7, [%rd3];
	ld.const.f32 	%f134, [r1logprob];
	mul.f32 	%f8, %f61, %f134;
	add.f32 	%f9, %f839, %f8;
	setp.le.f32 	%p13, %f7, 0fE0AD78EC;
	mov.f32 	%f841, %f9;
	@%p13 bra 	$L__BB4_14;
	setp.le.f32 	%p14, %f9, 0fE0AD78EC;
	mov.f32 	%f841, %f7;
	@%p14 bra 	$L__BB4_14;
	setp.leu.f32 	%p15, %f7, %f9;
	@%p15 bra 	$L__BB4_13;
	sub.f32 	%f169, %f9, %f7;
	fma.rn.f32 	%f170, %f169, 0f3BBB989D, 0f3F000000;
	cvt.sat.f32.f32 	%f171, %f170;
	mov.f32 	%f172, 0f4B400001;
	mov.f32 	%f173, 0f437C0000;
	fma.rm.f32 	%f174, %f171, %f173, %f172;
	add.f32 	%f175, %f174, 0fCB40007F;
	neg.f32 	%f176, %f175;
	fma.rn.f32 	%f177, %f169, 0f3FB8AA3B, %f176;
	fma.rn.f32 	%f178, %f169, 0f32A57060, %f177;
	mov.b32 	%r83, %f174;
	shl.b32 	%r84, %r83, 23;
	mov.b32 	%f179, %r84;
	ex2.approx.ftz.f32 	%f180, %f178;
	fma.rn.f32 	%f181, %f180, %f179, 0f3F800000;
	setp.lt.f32 	%p19, %f181, 0f00800000;
	mul.f32 	%f182, %f181, 0f4B000000;
	selp.f32 	%f183, %f182, %f181, %p19;
	selp.f32 	%f184, 0fC1B80000, 0f00000000, %p19;
	mov.b32 	%r85, %f183;
	add.s32 	%r86, %r85, -1059760811;
	and.b32  	%r87, %r86, -8388608;
	sub.s32 	%r88, %r85, %r87;
	mov.b32 	%f185, %r88;
	cvt.rn.f32.s32 	%f186, %r87;
	fma.rn.f32 	%f187, %f186, 0f34000000, %f184;
	add.f32 	%f188, %f185, 0fBF800000;
	fma.rn.f32 	%f189, %f188, 0fBE055027, 0f3E1039F6;
	fma.rn.f32 	%f190, %f189, %f188, 0fBDF8CDCC;
	fma.rn.f32 	%f191, %f190, %f188, 0f3E0F2955;
	fma.rn.f32 	%f192, %f191, %f188, 0fBE2AD8B9;
	fma.rn.f32 	%f193, %f192, %f188, 0f3E4CED0B;
	fma.rn.f32 	%f194, %f193, %f188, 0fBE7FFF22;
	fma.rn.f32 	%f195, %f194, %f188, 0f3EAAAA78;
	fma.rn.f32 	%f196, %f195, %f188, 0fBF000000;
	mul.f32 	%f197, %f188, %f196;
	fma.rn.f32 	%f198, %f197, %f188, %f188;
	fma.rn.f32 	%f199, %f187, 0f3F317218, %f198;
	setp.gt.u32 	%p20, %r85, 2139095039;
	fma.rn.f32 	%f200, %f183, 0f7F800000, 0f7F800000;
	selp.f32 	%f201, %f200, %f199, %p20;
	setp.eq.f32 	%p21, %f183, 0f00000000;
	selp.f32 	%f202, 0fFF800000, %f201, %p21;
	add.f32 	%f841, %f7, %f202;
	bra.uni 	$L__BB4_14;
$L__BB4_13:
	sub.f32 	%f135, %f7, %f9;
	fma.rn.f32 	%f136, %f135, 0f3BBB989D, 0f3F000000;
	cvt.sat.f32.f32 	%f137, %f136;
	mov.f32 	%f138, 0f4B400001;
	mov.f32 	%f139, 0f437C0000;
	fma.rm.f32 	%f140, %f137, %f139, %f138;
	add.f32 	%f141, %f140, 0fCB40007F;
	neg.f32 	%f142, %f141;
	fma.rn.f32 	%f143, %f135, 0f3FB8AA3B, %f142;
	fma.rn.f32 	%f144, %f135, 0f32A57060, %f143;
	mov.b32 	%r77, %f140;
	shl.b32 	%r78, %r77, 23;
	mov.b32 	%f145, %r78;
	ex2.approx.ftz.f32 	%f146, %f144;
	fma.rn.f32 	%f147, %f146, %f145, 0f3F800000;
	setp.lt.f32 	%p16, %f147, 0f00800000;
	mul.f32 	%f148, %f147, 0f4B000000;
	selp.f32 	%f149, %f148, %f147, %p16;
	selp.f32 	%f150, 0fC1B80000, 0f00000000, %p16;
	mov.b32 	%r79, %f149;
	add.s32 	%r80, %r79, -1059760811;
	and.b32  	%r81, %r80, -8388608;
	sub.s32 	%r82, %r79, %r81;
	mov.b32 	%f151, %r82;
	cvt.rn.f32.s32 	%f152, %r81;
	fma.rn.f32 	%f153, %f152, 0f34000000, %f150;
	add.f32 	%f154, %f151, 0fBF800000;
	fma.rn.f32 	%f155, %f154, 0fBE055027, 0f3E1039F6;
	fma.rn.f32 	%f156, %f155, %f154, 0fBDF8CDCC;
	fma.rn.f32 	%f157, %f156, %f154, 0f3E0F2955;
	fma.rn.f32 	%f158, %f157, %f154, 0fBE2AD8B9;
	fma.rn.f32 	%f159, %f158, %f154, 0f3E4CED0B;
	fma.rn.f32 	%f160, %f159, %f154, 0fBE7FFF22;
	fma.rn.f32 	%f161, %f160, %f154, 0f3EAAAA78;
	fma.rn.f32 	%f162, %f161, %f154, 0fBF000000;
	mul.f32 	%f163, %f154, %f162;
	fma.rn.f32 	%f164, %f163, %f154, %f154;
	fma.rn.f32 	%f165, %f153, 0f3F317218, %f164;
	setp.gt.u32 	%p17, %r79, 2139095039;
	fma.rn.f32 	%f166, %f149, 0f7F800000, 0f7F800000;
	selp.f32 	%f167, %f166, %f165, %p17;
	setp.eq.f32 	%p18, %f149, 0f00000000;
	selp.f32 	%f168, 0fFF800000, %f167, %p18;
	add.f32 	%f841, %f9, %f168;
$L__BB4_14:
	st.global.f32 	[%rd3], %f841;
	setp.lt.s32 	%p22, %r3, 1;
	mov.f32 	%f843, 0fE0AD78EC;
	ld.const.u32 	%r19, [S];
	@%p22 bra 	$L__BB4_22;
	mad.lo.s32 	%r217, %r15, %r19, %r4;
	add.s32 	%r89, %r3, %r16;
	add.s32 	%r218, %r89, -1;
	neg.s32 	%r219, %r3;
	mov.f32 	%f843, 0fE0AD78EC;
$L__BB4_16:
	mov.f32 	%f13, %f843;
	mul.wide.s32 	%rd14, %r218, 4;
	add.s64 	%rd15, %rd1, %rd14;
	mul.wide.s32 	%rd16, %r217, 4;
	add.s64 	%rd17, %rd2, %rd16;
	ld.global.f32 	%f205, [%rd17];
	ld.global.f32 	%f206, [%rd15];
	add.f32 	%f14, %f205, %f206;
	setp.le.f32 	%p23, %f13, 0fE0AD78EC;
	mov.f32 	%f843, %f14;
	@%p23 bra 	$L__BB4_21;
	setp.le.f32 	%p24, %f14, 0fE0AD78EC;
	mov.f32 	%f843, %f13;
	@%p24 bra 	$L__BB4_21;
	setp.leu.f32 	%p25, %f13, %f14;
	@%p25 bra 	$L__BB4_20;
	sub.f32 	%f241, %f14, %f13;
	fma.rn.f32 	%f242, %f241, 0f3BBB989D, 0f3F000000;
	cvt.sat.f32.f32 	%f243, %f242;
	mov.f32 	%f244, 0f4B400001;
	mov.f32 	%f245, 0f437C0000;
	fma.rm.f32 	%f246, %f243, %f245, %f244;
	add.f32 	%f247, %f246, 0fCB40007F;
	neg.f32 	%f248, %f247;
	fma.rn.f32 	%f249, %f241, 0f3FB8AA3B, %f248;
	fma.rn.f32 	%f250, %f241, 0f32A57060, %f249;
	mov.b32 	%r96, %f246;
	shl.b32 	%r97, %r96, 23;
	mov.b32 	%f251, %r97;
	ex2.approx.ftz.f32 	%f252, %f250;
	fma.rn.f32 	%f253, %f252, %f251, 0f3F800000;
	setp.lt.f32 	%p29, %f253, 0f00800000;
	mul.f32 	%f254, %f253, 0f4B000000;
	selp.f32 	%f255, %f254, %f253, %p29;
	selp.f32 	%f256, 0fC1B80000, 0f00000000, %p29;
	mov.b32 	%r98, %f255;
	add.s32 	%r99, %r98, -1059760811;
	and.b32  	%r100, %r99, -8388608;
	sub.s32 	%r101, %r98, %r100;
	mov.b32 	%f257, %r101;
	cvt.rn.f32.s32 	%f258, %r100;
	fma.rn.f32 	%f259, %f258, 0f34000000, %f256;
	add.f32 	%f260, %f257, 0fBF800000;
	fma.rn.f32 	%f261, %f260, 0fBE055027, 0f3E1039F6;
	fma.rn.f32 	%f262, %f261, %f260, 0fBDF8CDCC;
	fma.rn.f32 	%f263, %f262, %f260, 0f3E0F2955;
	fma.rn.f32 	%f264, %f263, %f260, 0fBE2AD8B9;
	fma.rn.f32 	%f265, %f264, %f260, 0f3E4CED0B;
	fma.rn.f32 	%f266, %f265, %f260, 0fBE7FFF22;
	fma.rn.f32 	%f267, %f266, %f260, 0f3EAAAA78;
	fma.rn.f32 	%f268, %f267, %f260, 0fBF000000;
	mul.f32 	%f269, %f260, %f268;
	fma.rn.f32 	%f270, %f269, %f260, %f260;
	fma.rn.f32 	%f271, %f259, 0f3F317218, %f270;
	setp.gt.u32 	%p30, %r98, 2139095039;
	fma.rn.f32 	%f272, %f255, 0f7F800000, 0f7F800000;
	selp.f32 	%f273, %f272, %f271, %p30;
	setp.eq.f32 	%p31, %f255, 0f00000000;
	selp.f32 	%f274, 0fFF800000, %f273, %p31;
	add.f32 	%f843, %f13, %f274;
	bra.uni 	$L__BB4_21;
$L__BB4_20:
	sub.f32 	%f207, %f13, %f14;
	fma.rn.f32 	%f208, %f207, 0f3BBB989D, 0f3F000000;
	cvt.sat.f32.f32 	%f209, %f208;
	mov.f32 	%f210, 0f4B400001;
	mov.f32 	%f211, 0f437C0000;
	fma.rm.f32 	%f212, %f209, %f211, %f210;
	add.f32 	%f213, %f212, 0fCB40007F;
	neg.f32 	%f214, %f213;
	fma.rn.f32 	%f215, %f207, 0f3FB8AA3B, %f214;
	fma.rn.f32 	%f216, %f207, 0f32A57060, %f215;
	mov.b32 	%r90, %f212;
	shl.b32 	%r91, %r90, 23;
	mov.b32 	%f217, %r91;
	ex2.approx.ftz.f32 	%f218, %f216;
	fma.rn.f32 	%f219, %f218, %f217, 0f3F800000;
	setp.lt.f32 	%p26, %f219, 0f00800000;
	mul.f32 	%f220, %f219, 0f4B000000;
	selp.f32 	%f221, %f220, %f219, %p26;
	selp.f32 	%f222, 0fC1B80000, 0f00000000, %p26;
	mov.b32 	%r92, %f221;
	add.s32 	%r93, %r92, -1059760811;
	and.b32  	%r94, %r93, -8388608;
	sub.s32 	%r95, %r92, %r94;
	mov.b32 	%f223, %r95;
	cvt.rn.f32.s32 	%f224, %r94;
	fma.rn.f32 	%f225, %f224, 0f34000000, %f222;
	add.f32 	%f226, %f223, 0fBF800000;
	fma.rn.f32 	%f227, %f226, 0fBE055027, 0f3E1039F6;
	fma.rn.f32 	%f228, %f227, %f226, 0fBDF8CDCC;
	fma.rn.f32 	%f229, %f228, %f226, 0f3E0F2955;
	fma.rn.f32 	%f230, %f229, %f226, 0fBE2AD8B9;
	fma.rn.f32 	%f231, %f230, %f226, 0f3E4CED0B;
	fma.rn.f32 	%f232, %f231, %f226, 0fBE7FFF22;
	fma.rn.f32 	%f233, %f232, %f226, 0f3EAAAA78;
	fma.rn.f32 	%f234, %f233, %f226, 0fBF000000;
	mul.f32 	%f235, %f226, %f234;
	fma.rn.f32 	%f236, %f235, %f226, %f226;
	fma.rn.f32 	%f237, %f225, 0f3F317218, %f236;
	setp.gt.u32 	%p27, %r92, 2139095039;
	fma.rn.f32 	%f238, %f221, 0f7F800000, 0f7F800000;
	selp.f32 	%f239, %f238, %f237, %p27;
	setp.eq.f32 	%p28, %f221, 0f00000000;
	selp.f32 	%f240, 0fFF800000, %f239, %p28;
	add.f32 	%f843, %f14, %f240;
$L__BB4_21:
	add.s32 	%r219, %r219, 1;
	setp.ne.s32 	%p32, %r219, 0;
	add.s32 	%r218, %r218, %r51;
	add.s32 	%r217, %r217, %r51;
	@%p32 bra 	$L__BB4_16;
$L__BB4_22:
	mul.lo.s32 	%r29, %r15, %r19;
	add.s32 	%r102, %r18, %r29;
	mul.wide.s32 	%rd18, %r102, 4;
	add.s64 	%rd4, %rd2, %rd18;
	ld.global.f32 	%f19, [%rd4];
	add.f32 	%f20, %f843, %f8;
	setp.le.f32 	%p33, %f19, 0fE0AD78EC;
	mov.f32 	%f845, %f20;
	@%p33 bra 	$L__BB4_27;
	setp.le.f32 	%p34, %f20, 0fE0AD78EC;
	mov.f32 	%f845, %f19;
	@%p34 bra 	$L__BB4_27;
	setp.leu.f32 	%p35, %f19, %f20;
	@%p35 bra 	$L__BB4_26;
	sub.f32 	%f309, %f20, %f19;
	fma.rn.f32 	%f310, %f309, 0f3BBB989D, 0f3F000000;
	cvt.sat.f32.f32 	%f311, %f310;
	mov.f32 	%f312, 0f4B400001;
	mov.f32 	%f313, 0f437C0000;
	fma.rm.f32 	%f314, %f311, %f313, %f312;
	add.f32 	%f315, %f314, 0fCB40007F;
	neg.f32 	%f316, %f315;
	fma.rn.f32 	%f317, %f309, 0f3FB8AA3B, %f316;
	fma.rn.f32 	%f318, %f309, 0f32A57060, %f317;
	mov.b32 	%r109, %f314;
	shl.b32 	%r110, %r109, 23;
	mov.b32 	%f319, %r110;
	ex2.approx.ftz.f32 	%f320, %f318;
	fma.rn.f32 	%f321, %f320, %f319, 0f3F800000;
	setp.lt.f32 	%p39, %f321, 0f00800000;
	mul.f32 	%f322, %f321, 0f4B000000;
	selp.f32 	%f323, %f322, %f321, %p39;
	selp.f32 	%f324, 0fC1B80000, 0f00000000, %p39;
	mov.b32 	%r111, %f323;
	add.s32 	%r112, %r111, -1059760811;
	and.b32  	%r113, %r112, -8388608;
	sub.s32 	%r114, %r111, %r113;
	mov.b32 	%f325, %r114;
	cvt.rn.f32.s32 	%f326, %r113;
	fma.rn.f32 	%f327, %f326, 0f34000000, %f324;
	add.f32 	%f328, %f325, 0fBF800000;
	fma.rn.f32 	%f329, %f328, 0fBE055027, 0f3E1039F6;
	fma.rn.f32 	%f330, %f329, %f328, 0fBDF8CDCC;
	fma.rn.f32 	%f331, %f330, %f328, 0f3E0F2955;
	fma.rn.f32 	%f332, %f331, %f328, 0fBE2AD8B9;
	fma.rn.f32 	%f333, %f332, %f328, 0f3E4CED0B;
	fma.rn.f32 	%f334, %f333, %f328, 0fBE7FFF22;
	fma.rn.f32 	%f335, %f334, %f328, 0f3EAAAA78;
	fma.rn.f32 	%f336, %f335, %f328, 0fBF000000;
	mul.f32 	%f337, %f328, %f336;
	fma.rn.f32 	%f338, %f337, %f328, %f328;
	fma.rn.f32 	%f339, %f327, 0f3F317218, %f338;
	setp.gt.u32 	%p40, %r111, 2139095039;
	fma.rn.f32 	%f340, %f323, 0f7F800000, 0f7F800000;
	selp.f32 	%f341, %f340, %f339, %p40;
	setp.eq.f32 	%p41, %f323, 0f00000000;
	selp.f32 	%f342, 0fFF800000, %f341, %p41;
	add.f32 	%f845, %f19, %f342;
	bra.uni 	$L__BB4_27;
$L__BB4_26:
	sub.f32 	%f275, %f19, %f20;
	fma.rn.f32 	%f276, %f275, 0f3BBB989D, 0f3F000000;
	cvt.sat.f32.f32 	%f277, %f276;
	mov.f32 	%f278, 0f4B400001;
	mov.f32 	%f279, 0f437C0000;
	fma.rm.f32 	%f280, %f277, %f279, %f278;
	add.f32 	%f281, %f280, 0fCB40007F;
	neg.f32 	%f282, %f281;
	fma.rn.f32 	%f283, %f275, 0f3FB8AA3B, %f282;
	fma.rn.f32 	%f284, %f275, 0f32A57060, %f283;
	mov.b32 	%r103, %f280;
	shl.b32 	%r104, %r103, 23;
	mov.b32 	%f285, %r104;
	ex2.approx.ftz.f32 	%f286, %f284;
	fma.rn.f32 	%f287, %f286, %f285, 0f3F800000;
	setp.lt.f32 	%p36, %f287, 0f00800000;
	mul.f32 	%f288, %f287, 0f4B000000;
	selp.f32 	%f289, %f288, %f287, %p36;
	selp.f32 	%f290, 0fC1B80000, 0f00000000, %p36;
	mov.b32 	%r105, %f289;
	add.s32 	%r106, %r105, -1059760811;
	and.b32  	%r107, %r106, -8388608;
	sub.s32 	%r108, %r105, %r107;
	mov.b32 	%f291, %r108;
	cvt.rn.f32.s32 	%f292, %r107;
	fma.rn.f32 	%f293, %f292, 0f34000000, %f290;
	add.f32 	%f294, %f291, 0fBF800000;
	fma.rn.f32 	%f295, %f294, 0fBE055027, 0f3E1039F6;
	fma.rn.f32 	%f296, %f295, %f294, 0fBDF8CDCC;
	fma.rn.f32 	%f297, %f296, %f294, 0f3E0F2955;
	fma.rn.f32 	%f298, %f297, %f294, 0fBE2AD8B9;
	fma.rn.f32 	%f299, %f298, %f294, 0f3E4CED0B;
	fma.rn.f32 	%f300, %f299, %f294, 0fBE7FFF22;
	fma.rn.f32 	%f301, %f300, %f294, 0f3EAAAA78;
	fma.rn.f32 	%f302, %f301, %f294, 0fBF000000;
	mul.f32 	%f303, %f294, %f302;
	fma.rn.f32 	%f304, %f303, %f294, %f294;
	fma.rn.f32 	%f305, %f293, 0f3F317218, %f304;
	setp.gt.u32 	%p37, %r105, 2139095039;
	fma.rn.f32 	%f306, %f289, 0f7F800000, 0f7F800000;
	selp.f32 	%f307, %f306, %f305, %p37;
	setp.eq.f32 	%p38, %f289, 0f00000000;
	selp.f32 	%f308, 0fFF800000, %f307, %p38;
	add.f32 	%f845, %f20, %f308;
$L__BB4_27:
	setp.ge.s32 	%p42, %r5, %r51;
	st.global.f32 	[%rd4], %f845;
	mov.f32 	%f847, 0fE0AD78EC;
	@%p42 bra 	$L__BB4_35;
	ld.const.u32 	%r115, [F];
	mad.lo.s32 	%r116, %r15, %r115, %r17;
	mad.lo.s32 	%r117, %r19, %r51, %r5;
	add.s32 	%r118, %r2, %r50;
	add.s32 	%r221, %r118, %r1;
	add.s32 	%r119, %r221, %r116;
	add.s32 	%r222, %r119, 1;
	mad.lo.s32 	%r120, %r117, %r51, %r221;
	add.s32 	%r220, %r120, 1;
	mov.f32 	%f847, 0fE0AD78EC;
$L__BB4_29:
	mov.f32 	%f24, %f847;
	mov.u32 	%r34, %r221;
	mul.wide.s32 	%rd19, %r222, 4;
	add.s64 	%rd20, %rd2, %rd19;
	mul.wide.s32 	%rd21, %r220, 4;
	add.s64 	%rd22, %rd1, %rd21;
	ld.global.f32 	%f345, [%rd20];
	ld.global.f32 	%f346, [%rd22];
	add.f32 	%f25, %f345, %f346;
	setp.le.f32 	%p43, %f24, 0fE0AD78EC;
	mov.f32 	%f847, %f25;
	@%p43 bra 	$L__BB4_34;
	setp.le.f32 	%p44, %f25, 0fE0AD78EC;
	mov.f32 	%f847, %f24;
	@%p44 bra 	$L__BB4_34;
	setp.leu.f32 	%p45, %f24, %f25;
	@%p45 bra 	$L__BB4_33;
	sub.f32 	%f381, %f25, %f24;
	fma.rn.f32 	%f382, %f381, 0f3BBB989D, 0f3F000000;
	cvt.sat.f32.f32 	%f383, %f382;
	mov.f32 	%f384, 0f4B400001;
	mov.f32 	%f385, 0f437C0000;
	fma.rm.f32 	%f386, %f383, %f385, %f384;
	add.f32 	%f387, %f386, 0fCB40007F;
	neg.f32 	%f388, %f387;
	fma.rn.f32 	%f389, %f381, 0f3FB8AA3B, %f388;
	fma.rn.f32 	%f390, %f381, 0f32A57060, %f389;
	mov.b32 	%r127, %f386;
	shl.b32 	%r128, %r127, 23;
	mov.b32 	%f391, %r128;
	ex2.approx.ftz.f32 	%f392, %f390;
	fma.rn.f32 	%f393, %f392, %f391, 0f3F800000;
	setp.lt.f32 	%p49, %f393, 0f00800000;
	mul.f32 	%f394, %f393, 0f4B000000;
	selp.f32 	%f395, %f394, %f393, %p49;
	selp.f32 	%f396, 0fC1B80000, 0f00000000, %p49;
	mov.b32 	%r129, %f395;
	add.s32 	%r130, %r129, -1059760811;
	and.b32  	%r131, %r130, -8388608;
	sub.s32 	%r132, %r129, %r131;
	mov.b32 	%f397, %r132;
	cvt.rn.f32.s32 	%f398, %r131;
	fma.rn.f32 	%f399, %f398, 0f34000000, %f396;
	add.f32 	%f400, %f397, 0fBF800000;
	fma.rn.f32 	%f401, %f400, 0fBE055027, 0f3E1039F6;
	fma.rn.f32 	%f402, %f401, %f400, 0fBDF8CDCC;
	fma.rn.f32 	%f403, %f402, %f400, 0f3E0F2955;
	fma.rn.f32 	%f404, %f403, %f400, 0fBE2AD8B9;
	fma.rn.f32 	%f405, %f404, %f400, 0f3E4CED0B;
	fma.rn.f32 	%f406, %f405, %f400, 0fBE7FFF22;
	fma.rn.f32 	%f407, %f406, %f400, 0f3EAAAA78;
	fma.rn.f32 	%f408, %f407, %f400, 0fBF000000;
	mul.f32 	%f409, %f400, %f408;
	fma.rn.f32 	%f410, %f409, %f400, %f400;
	fma.rn.f32 	%f411, %f399, 0f3F317218, %f410;
	setp.gt.u32 	%p50, %r129, 2139095039;
	fma.rn.f32 	%f412, %f395, 0f7F800000, 0f7F800000;
	selp.f32 	%f413, %f412, %f411, %p50;
	setp.eq.f32 	%p51, %f395, 0f00000000;
	selp.f32 	%f414, 0fFF800000, %f413, %p51;
	add.f32 	%f847, %f24, %f414;
	bra.uni 	$L__BB4_34;
$L__BB4_33:
	sub.f32 	%f347, %f24, %f25;
	fma.rn.f32 	%f348, %f347, 0f3BBB989D, 0f3F000000;
	cvt.sat.f32.f32 	%f349, %f348;
	mov.f32 	%f350, 0f4B400001;
	mov.f32 	%f351, 0f437C0000;
	fma.rm.f32 	%f352, %f349, %f351, %f350;
	add.f32 	%f353, %f352, 0fCB40007F;
	neg.f32 	%f354, %f353;
	fma.rn.f32 	%f355, %f347, 0f3FB8AA3B, %f354;
	fma.rn.f32 	%f356, %f347, 0f32A57060, %f355;
	mov.b32 	%r121, %f352;
	shl.b32 	%r122, %r121, 23;
	mov.b32 	%f357, %r122;
	ex2.approx.ftz.f32 	%f358, %f356;
	fma.rn.f32 	%f359, %f358, %f357, 0f3F800000;
	setp.lt.f32 	%p46, %f359, 0f00800000;
	mul.f32 	%f360, %f359, 0f4B000000;
	selp.f32 	%f361, %f360, %f359, %p46;
	selp.f32 	%f362, 0fC1B80000, 0f00000000, %p46;
	mov.b32 	%r123, %f361;
	add.s32 	%r124, %r123, -1059760811;
	and.b32  	%r125, %r124, -8388608;
	sub.s32 	%r126, %r123, %r125;
	mov.b32 	%f363, %r126;
	cvt.rn.f32.s32 	%f364, %r125;
	fma.rn.f32 	%f365, %f364, 0f34000000, %f362;
	add.f32 	%f366, %f363, 0fBF800000;
	fma.rn.f32 	%f367, %f366, 0fBE055027, 0f3E1039F6;
	fma.rn.f32 	%f368, %f367, %f366, 0fBDF8CDCC;
	fma.rn.f32 	%f369, %f368, %f366, 0f3E0F2955;
	fma.rn.f32 	%f370, %f369, %f366, 0fBE2AD8B9;
	fma.rn.f32 	%f371, %f370, %f366, 0f3E4CED0B;
	fma.rn.f32 	%f372, %f371, %f366, 0fBE7FFF22;
	fma.rn.f32 	%f373, %f372, %f366, 0f3EAAAA78;
	fma.rn.f32 	%f374, %f373, %f366, 0fBF000000;
	mul.f32 	%f375, %f366, %f374;
	fma.rn.f32 	%f376, %f375, %f366, %f366;
	fma.rn.f32 	%f377, %f365, 0f3F317218, %f376;
	setp.gt.u32 	%p47, %r123, 2139095039;
	fma.rn.f32 	%f378, %f361, 0f7F800000, 0f7F800000;
	selp.f32 	%f379, %f378, %f377, %p47;
	setp.eq.f32 	%p48, %f361, 0f00000000;
	selp.f32 	%f380, 0fFF800000, %f379, %p48;
	add.f32 	%f847, %f25, %f380;
$L__BB4_34:
	add.s32 	%r222, %r222, 1;
	add.s32 	%r221, %r34, 1;
	add.s32 	%r133, %r34, 2;
	add.s32 	%r220, %r220, 1;
	setp.lt.s32 	%p52, %r133, %r51;
	@%p52 bra 	$L__BB4_29;
$L__BB4_35:
	ld.global.f32 	%f30, [%rd3];
	ld.const.f32 	%f415, [r5logprob];
	mul.f32 	%f31, %f61, %f415;
	add.f32 	%f32, %f847, %f31;
	setp.le.f32 	%p53, %f30, 0fE0AD78EC;
	mov.f32 	%f849, %f32;
	@%p53 bra 	$L__BB4_40;
	setp.le.f32 	%p54, %f32, 0fE0AD78EC;
	mov.f32 	%f849, %f30;
	@%p54 bra 	$L__BB4_40;
	setp.leu.f32 	%p55, %f30, %f32;
	@%p55 bra 	$L__BB4_39;
	sub.f32 	%f450, %f32, %f30;
	fma.rn.f32 	%f451, %f450, 0f3BBB989D, 0f3F000000;
	cvt.sat.f32.f32 	%f452, %f451;
	mov.f32 	%f453, 0f4B400001;
	mov.f32 	%f454, 0f437C0000;
	fma.rm.f32 	%f455, %f452, %f454, %f453;
	add.f32 	%f456, %f455, 0fCB40007F;
	neg.f32 	%f457, %f456;
	fma.rn.f32 	%f458, %f450, 0f3FB8AA3B, %f457;
	fma.rn.f32 	%f459, %f450, 0f32A57060, %f458;
	mov.b32 	%r140, %f455;
	shl.b32 	%r141, %r140, 23;
	mov.b32 	%f460, %r141;
	ex2.approx.ftz.f32 	%f461, %f459;
	fma.rn.f32 	%f462, %f461, %f460, 0f3F800000;
	setp.lt.f32 	%p59, %f462, 0f00800000;
	mul.f32 	%f463, %f462, 0f4B000000;
	selp.f32 	%f464, %f463, %f462, %p59;
	selp.f32 	%f465, 0fC1B80000, 0f00000000, %p59;
	mov.b32 	%r142, %f464;
	add.s32 	%r143, %r142, -1059760811;
	and.b32  	%r144, %r143, -8388608;
	sub.s32 	%r145, %r142, %r144;
	mov.b32 	%f466, %r145;
	cvt.rn.f32.s32 	%f467, %r144;
	fma.rn.f32 	%f468, %f467, 0f34000000, %f465;
	add.f32 	%f469, %f466, 0fBF800000;
	fma.rn.f32 	%f470, %f469, 0fBE055027, 0f3E1039F6;
	fma.rn.f32 	%f471, %f470, %f469, 0fBDF8CDCC;
	fma.rn.f32 	%f472, %f471, %f469, 0f3E0F2955;
	fma.rn.f32 	%f473, %f472, %f469, 0fBE2AD8B9;
	fma.rn.f32 	%f474, %f473, %f469, 0f3E4CED0B;
	fma.rn.f32 	%f475, %f474, %f469, 0fBE7FFF22;
	fma.rn.f32 	%f476, %f475, %f469, 0f3EAAAA78;
	fma.rn.f32 	%f477, %f476, %f469, 0fBF000000;
	mul.f32 	%f478, %f469, %f477;
	fma.rn.f32 	%f479, %f478, %f469, %f469;
	fma.rn.f32 	%f480, %f468, 0f3F317218, %f479;
	setp.gt.u32 	%p60, %r142, 2139095039;
	fma.rn.f32 	%f481, %f464, 0f7F800000, 0f7F800000;
	selp.f32 	%f482, %f481, %f480, %p60;
	setp.eq.f32 	%p61, %f464, 0f00000000;
	selp.f32 	%f483, 0fFF800000, %f482, %p61;
	add.f32 	%f849, %f30, %f483;
	bra.uni 	$L__BB4_40;
$L__BB4_39:
	sub.f32 	%f416, %f30, %f32;
	fma.rn.f32 	%f417, %f416, 0f3BBB989D, 0f3F000000;
	cvt.sat.f32.f32 	%f418, %f417;
	mov.f32 	%f419, 0f4B400001;
	mov.f32 	%f420, 0f437C0000;
	fma.rm.f32 	%f421, %f418, %f420, %f419;
	add.f32 	%f422, %f421, 0fCB40007F;
	neg.f32 	%f423, %f422;
	fma.rn.f32 	%f424, %f416, 0f3FB8AA3B, %f423;
	fma.rn.f32 	%f425, %f416, 0f32A57060, %f424;
	mov.b32 	%r134, %f421;
	shl.b32 	%r135, %r134, 23;
	mov.b32 	%f426, %r135;
	ex2.approx.ftz.f32 	%f427, %f425;
	fma.rn.f32 	%f428, %f427, %f426, 0f3F800000;
	setp.lt.f32 	%p56, %f428, 0f00800000;
	mul.f32 	%f429, %f428, 0f4B000000;
	selp.f32 	%f430, %f429, %f428, %p56;
	selp.f32 	%f431, 0fC1B80000, 0f00000000, %p56;
	mov.b32 	%r136, %f430;
	add.s32 	%r137, %r136, -1059760811;
	and.b32  	%r138, %r137, -8388608;
	sub.s32 	%r139, %r136, %r138;
	mov.b32 	%f432, %r139;
	cvt.rn.f32.s32 	%f433, %r138;
	fma.rn.f32 	%f434, %f433, 0f34000000, %f431;
	add.f32 	%f435, %f432, 0fBF800000;
	fma.rn.f32 	%f436, %f435, 0fBE055027, 0f3E1039F6;
	fma.rn.f32 	%f437, %f436, %f435, 0fBDF8CDCC;
	fma.rn.f32 	%f438, %f437, %f435, 0f3E0F2955;
	fma.rn.f32 	%f439, %f438, %f435, 0fBE2AD8B9;
	fma.rn.f32 	%f440, %f439, %f435, 0f3E4CED0B;
	fma.rn.f32 	%f441, %f440, %f435, 0fBE7FFF22;
	fma.rn.f32 	%f442, %f441, %f435, 0f3EAAAA78;
	fma.rn.f32 	%f443, %f442, %f435, 0fBF000000;
	mul.f32 	%f444, %f435, %f443;
	fma.rn.f32 	%f445, %f444, %f435, %f435;
	fma.rn.f32 	%f446, %f434, 0f3F317218, %f445;
	setp.gt.u32 	%p57, %r136, 2139095039;
	fma.rn.f32 	%f447, %f430, 0f7F800000, 0f7F800000;
	selp.f32 	%f448, %f447, %f446, %p57;
	setp.eq.f32 	%p58, %f430, 0f00000000;
	selp.f32 	%f449, 0fFF800000, %f448, %p58;
	add.f32 	%f849, %f32, %f449;
$L__BB4_40:
	setp.lt.s32 	%p62, %r3, 1;
	st.global.f32 	[%rd3], %f849;
	mov.f32 	%f851, 0fE0AD78EC;
	@%p62 bra 	$L__BB4_48;
	ld.const.u32 	%r146, [F];
	mad.lo.s32 	%r223, %r15, %r146, %r4;
	add.s32 	%r147, %r3, %r16;
	add.s32 	%r224, %r147, -1;
	neg.s32 	%r225, %r3;
	mov.f32 	%f851, 0fE0AD78EC;
$L__BB4_42:
	mov.f32 	%f36, %f851;
	mul.wide.s32 	%rd23, %r224, 4;
	add.s64 	%rd24, %rd1, %rd23;
	mul.wide.s32 	%rd25, %r223, 4;
	add.s64 	%rd26, %rd2, %rd25;
	ld.global.f32 	%f486, [%rd26];
	ld.global.f32 	%f487, [%rd24];
	add.f32 	%f37, %f486, %f487;
	setp.le.f32 	%p63, %f36, 0fE0AD78EC;
	mov.f32 	%f851, %f37;
	@%p63 bra 	$L__BB4_47;
	setp.le.f32 	%p64, %f37, 0fE0AD78EC;
	mov.f32 	%f851, %f36;
	@%p64 bra 	$L__BB4_47;
	setp.leu.f32 	%p65, %f36, %f37;
	@%p65 bra 	$L__BB4_46;
	sub.f32 	%f522, %f37, %f36;
	fma.rn.f32 	%f523, %f522, 0f3BBB989D, 0f3F000000;
	cvt.sat.f32.f32 	%f524, %f523;
	mov.f32 	%f525, 0f4B400001;
	mov.f32 	%f526, 0f437C0000;
	fma.rm.f32 	%f527, %f524, %f526, %f525;
	add.f32 	%f528, %f527, 0fCB40007F;
	neg.f32 	%f529, %f528;
	fma.rn.f32 	%f530, %f522, 0f3FB8AA3B, %f529;
	fma.rn.f32 	%f531, %f522, 0f32A57060, %f530;
	mov.b32 	%r154, %f527;
	shl.b32 	%r155, %r154, 23;
	mov.b32 	%f532, %r155;
	ex2.approx.ftz.f32 	%f533, %f531;
	fma.rn.f32 	%f534, %f533, %f532, 0f3F800000;
	setp.lt.f32 	%p69, %f534, 0f00800000;
	mul.f32 	%f535, %f534, 0f4B000000;
	selp.f32 	%f536, %f535, %f534, %p69;
	selp.f32 	%f537, 0fC1B80000, 0f00000000, %p69;
	mov.b32 	%r156, %f536;
	add.s32 	%r157, %r156, -1059760811;
	and.b32  	%r158, %r157, -8388608;
	sub.s32 	%r159, %r156, %r158;
	mov.b32 	%f538, %r159;
	cvt.rn.f32.s32 	%f539, %r158;
	fma.rn.f32 	%f540, %f539, 0f34000000, %f537;
	add.f32 	%f541, %f538, 0fBF800000;
	fma.rn.f32 	%f542, %f541, 0fBE055027, 0f3E1039F6;
	fma.rn.f32 	%f543, %f542, %f541, 0fBDF8CDCC;
	fma.rn.f32 	%f544, %f543, %f541, 0f3E0F2955;
	fma.rn.f32 	%f545, %f544, %f541, 0fBE2AD8B9;
	fma.rn.f32 	%f546, %f545, %f541, 0f3E4CED0B;
	fma.rn.f32 	%f547, %f546, %f541, 0fBE7FFF22;
	fma.rn.f32 	%f548, %f547, %f541, 0f3EAAAA78;
	fma.rn.f32 	%f549, %f548, %f541, 0fBF000000;
	mul.f32 	%f550, %f541, %f549;
	fma.rn.f32 	%f551, %f550, %f541, %f541;
	fma.rn.f32 	%f552, %f540, 0f3F317218, %f551;
	setp.gt.u32 	%p70, %r156, 2139095039;
	fma.rn.f32 	%f553, %f536, 0f7F800000, 0f7F800000;
	selp.f32 	%f554, %f553, %f552, %p70;
	setp.eq.f32 	%p71, %f536, 0f00000000;
	selp.f32 	%f555, 0fFF800000, %f554, %p71;
	add.f32 	%f851, %f36, %f555;
	bra.uni 	$L__BB4_47;
$L__BB4_46:
	sub.f32 	%f488, %f36, %f37;
	fma.rn.f32 	%f489, %f488, 0f3BBB989D, 0f3F000000;
	cvt.sat.f32.f32 	%f490, %f489;
	mov.f32 	%f491, 0f4B400001;
	mov.f32 	%f492, 0f437C0000;
	fma.rm.f32 	%f493, %f490, %f492, %f491;
	add.f32 	%f494, %f493, 0fCB40007F;
	neg.f32 	%f495, %f494;
	fma.rn.f32 	%f496, %f488, 0f3FB8AA3B, %f495;
	fma.rn.f32 	%f497, %f488, 0f32A57060, %f496;
	mov.b32 	%r148, %f493;
	shl.b32 	%r149, %r148, 23;
	mov.b32 	%f498, %r149;
	ex2.approx.ftz.f32 	%f499, %f497;
	fma.rn.f32 	%f500, %f499, %f498, 0f3F800000;
	setp.lt.f32 	%p66, %f500, 0f00800000;
	mul.f32 	%f501, %f500, 0f4B000000;
	selp.f32 	%f502, %f501, %f500, %p66;
	selp.f32 	%f503, 0fC1B80000, 0f00000000, %p66;
	mov.b32 	%r150, %f502;
	add.s32 	%r151, %r150, -1059760811;
	and.b32  	%r152, %r151, -8388608;
	sub.s32 	%r153, %r150, %r152;
	mov.b32 	%f504, %r153;
	cvt.rn.f32.s32 	%f505, %r152;
	fma.rn.f32 	%f506, %f505, 0f34000000, %f503;
	add.f32 	%f507, %f504, 0fBF800000;
	fma.rn.f32 	%f508, %f507, 0fBE055027, 0f3E1039F6;
	fma.rn.f32 	%f509, %f508, %f507, 0fBDF8CDCC;
	fma.rn.f32 	%f510, %f509, %f507, 0f3E0F2955;
	fma.rn.f32 	%f511, %f510, %f507, 0fBE2AD8B9;
	fma.rn.f32 	%f512, %f511, %f507, 0f3E4CED0B;
	fma.rn.f32 	%f513, %f512, %f507, 0fBE7FFF22;
	fma.rn.f32 	%f514, %f513, %f507, 0f3EAAAA78;
	fma.rn.f32 	%f515, %f514, %f507, 0fBF000000;
	mul.f32 	%f516, %f507, %f515;
	fma.rn.f32 	%f517, %f516, %f507, %f507;
	fma.rn.f32 	%f518, %f506, 0f3F317218, %f517;
	setp.gt.u32 	%p67, %r150, 2139095039;
	fma.rn.f32 	%f519, %f502, 0f7F800000, 0f7F800000;
	selp.f32 	%f520, %f519, %f518, %p67;
	setp.eq.f32 	%p68, %f502, 0f00000000;
	selp.f32 	%f521, 0fFF800000, %f520, %p68;
	add.f32 	%f851, %f37, %f521;
$L__BB4_47:
	add.s32 	%r225, %r225, 1;
	setp.ne.s32 	%p72, %r225, 0;
	add.s32 	%r224, %r224, %r51;
	add.s32 	%r223, %r223, %r51;
	@%p72 bra 	$L__BB4_42;
$L__BB4_48:
	ld.global.f32 	%f42, [%rd4];
	add.f32 	%f43, %f851, %f31;
	setp.le.f32 	%p73, %f42, 0fE0AD78EC;
	mov.f32 	%f853, %f43;
	@%p73 bra 	$L__BB4_53;
	setp.le.f32 	%p74, %f43, 0fE0AD78EC;
	mov.f32 	%f853, %f42;
	@%p74 bra 	$L__BB4_53;
	setp.leu.f32 	%p75, %f42, %f43;
	@%p75 bra 	$L__BB4_52;
	sub.f32 	%f590, %f43, %f42;
	fma.rn.f32 	%f591, %f590, 0f3BBB989D, 0f3F000000;
	cvt.sat.f32.f32 	%f592, %f591;
	mov.f32 	%f593, 0f4B400001;
	mov.f32 	%f594, 0f437C0000;
	fma.rm.f32 	%f595, %f592, %f594, %f593;
	add.f32 	%f596, %f595, 0fCB40007F;
	neg.f32 	%f597, %f596;
	fma.rn.f32 	%f598, %f590, 0f3FB8AA3B, %f597;
	fma.rn.f32 	%f599, %f590, 0f32A57060, %f598;
	mov.b32 	%r166, %f595;
	shl.b32 	%r167, %r166, 23;
	mov.b32 	%f600, %r167;
	ex2.approx.ftz.f32 	%f601, %f599;
	fma.rn.f32 	%f602, %f601, %f600, 0f3F800000;
	setp.lt.f32 	%p79, %f602, 0f00800000;
	mul.f32 	%f603, %f602, 0f4B000000;
	selp.f32 	%f604, %f603, %f602, %p79;
	selp.f32 	%f605, 0fC1B80000, 0f00000000, %p79;
	mov.b32 	%r168, %f604;
	add.s32 	%r169, %r168, -1059760811;
	and.b32  	%r170, %r169, -8388608;
	sub.s32 	%r171, %r168, %r170;
	mov.b32 	%f606, %r171;
	cvt.rn.f32.s32 	%f607, %r170;
	fma.rn.f32 	%f608, %f607, 0f34000000, %f605;
	add.f32 	%f609, %f606, 0fBF800000;
	fma.rn.f32 	%f610, %f609, 0fBE055027, 0f3E1039F6;
	fma.rn.f32 	%f611, %f610, %f609, 0fBDF8CDCC;
	fma.rn.f32 	%f612, %f611, %f609, 0f3E0F2955;
	fma.rn.f32 	%f613, %f612, %f609, 0fBE2AD8B9;
	fma.rn.f32 	%f614, %f613, %f609, 0f3E4CED0B;
	fma.rn.f32 	%f615, %f614, %f609, 0fBE7FFF22;
	fma.rn.f32 	%f616, %f615, %f609, 0f3EAAAA78;
	fma.rn.f32 	%f617, %f616, %f609, 0fBF000000;
	mul.f32 	%f618, %f609, %f617;
	fma.rn.f32 	%f619, %f618, %f609, %f609;
	fma.rn.f32 	%f620, %f608, 0f3F317218, %f619;
	setp.gt.u32 	%p80, %r168, 2139095039;
	fma.rn.f32 	%f621, %f604, 0f7F800000, 0f7F800000;
	selp.f32 	%f622, %f621, %f620, %p80;
	setp.eq.f32 	%p81, %f604, 0f00000000;
	selp.f32 	%f623, 0fFF800000, %f622, %p81;
	add.f32 	%f853, %f42, %f623;
	bra.uni 	$L__BB4_53;
$L__BB4_52:
	sub.f32 	%f556, %f42, %f43;
	fma.rn.f32 	%f557, %f556, 0f3BBB989D, 0f3F000000;
	cvt.sat.f32.f32 	%f558, %f557;
	mov.f32 	%f559, 0f4B400001;
	mov.f32 	%f560, 0f437C0000;
	fma.rm.f32 	%f561, %f558, %f560, %f559;
	add.f32 	%f562, %f561, 0fCB40007F;
	neg.f32 	%f563, %f562;
	fma.rn.f32 	%f564, %f556, 0f3FB8AA3B, %f563;
	fma.rn.f32 	%f565, %f556, 0f32A57060, %f564;
	mov.b32 	%r160, %f561;
	shl.b32 	%r161, %r160, 23;
	mov.b32 	%f566, %r161;
	ex2.approx.ftz.f32 	%f567, %f565;
	fma.rn.f32 	%f568, %f567, %f566, 0f3F800000;
	setp.lt.f32 	%p76, %f568, 0f00800000;
	mul.f32 	%f569, %f568, 0f4B000000;
	selp.f32 	%f570, %f569, %f568, %p76;
	selp.f32 	%f571, 0fC1B80000, 0f00000000, %p76;
	mov.b32 	%r162, %f570;
	add.s32 	%r163, %r162, -1059760811;
	and.b32  	%r164, %r163, -8388608;
	sub.s32 	%r165, %r162, %r164;
	mov.b32 	%f572, %r165;
	cvt.rn.f32.s32 	%f573, %r164;
	fma.rn.f32 	%f574, %f573, 0f34000000, %f571;
	add.f32 	%f575, %f572, 0fBF800000;
	fma.rn.f32 	%f576, %f575, 0fBE055027, 0f3E1039F6;
	fma.rn.f32 	%f577, %f576, %f575, 0fBDF8CDCC;
	fma.rn.f32 	%f578, %f577, %f575, 0f3E0F2955;
	fma.rn.f32 	%f579, %f578, %f575, 0fBE2AD8B9;
	fma.rn.f32 	%f580, %f579, %f575, 0f3E4CED0B;
	fma.rn.f32 	%f581, %f580, %f575, 0fBE7FFF22;
	fma.rn.f32 	%f582, %f581, %f575, 0f3EAAAA78;
	fma.rn.f32 	%f583, %f582, %f575, 0fBF000000;
	mul.f32 	%f584, %f575, %f583;
	fma.rn.f32 	%f585, %f584, %f575, %f575;
	fma.rn.f32 	%f586, %f574, 0f3F317218, %f585;
	setp.gt.u32 	%p77, %r162, 2139095039;
	fma.rn.f32 	%f587, %f570, 0f7F800000, 0f7F800000;
	selp.f32 	%f588, %f587, %f586, %p77;
	setp.eq.f32 	%p78, %f570, 0f00000000;
	selp.f32 	%f589, 0fFF800000, %f588, %p78;
	add.f32 	%f853, %f43, %f589;
$L__BB4_53:
	setp.lt.s32 	%p82, %r3, 1;
	setp.ge.s32 	%p83, %r5, %r51;
	st.global.f32 	[%rd4], %f853;
	or.pred  	%p84, %p82, %p83;
	@%p84 bra 	$L__BB4_70;
	sub.s32 	%r172, %r17, %r51;
	cvt.s64.s32 	%rd27, %r172;
	cvt.s64.s32 	%rd28, %r4;
	add.s64 	%rd29, %rd27, %rd28;
	cvta.to.global.u64 	%rd30, %rd6;
	shl.b64 	%rd31, %rd29, 2;
	add.s64 	%rd32, %rd30, %rd31;
	ld.global.f32 	%f624, [%rd32+4];
	mul.f32 	%f47, %f61, %f624;
	ld.const.u32 	%r173, [F];
	mul.lo.s32 	%r48, %r15, %r173;
	add.s32 	%r174, %r18, %r48;
	mul.wide.s32 	%rd33, %r174, 4;
	add.s64 	%rd5, %rd2, %rd33;
	ld.global.f32 	%f48, [%rd5];
	ld.const.f32 	%f625, [r3logprob];
	add.s32 	%r49, %r5, %r172;
	add.s32 	%r175, %r49, %r29;
	mul.wide.s32 	%rd34, %r175, 4;
	add.s64 	%rd35, %rd2, %rd34;
	ld.global.f32 	%f626, [%rd35];
	fma.rn.f32 	%f627, %f61, %f625, %f626;
	add.f32 	%f49, %f47, %f627;
	setp.le.f32 	%p85, %f48, 0fE0AD78EC;
	mov.f32 	%f854, %f49;
	@%p85 bra 	$L__BB4_59;
	setp.le.f32 	%p86, %f49, 0fE0AD78EC;
	mov.f32 	%f854, %f48;
	@%p86 bra 	$L__BB4_59;
	setp.leu.f32 	%p87, %f48, %f49;
	@%p87 bra 	$L__BB4_58;
	sub.f32 	%f662, %f49, %f48;
	fma.rn.f32 	%f663, %f662, 0f3BBB989D, 0f3F000000;
	cvt.sat.f32.f32 	%f664, %f663;
	mov.f32 	%f665, 0f4B400001;
	mov.f32 	%f666, 0f437C0000;
	fma.rm.f32 	%f667, %f664, %f666, %f665;
	add.f32 	%f668, %f667, 0fCB40007F;
	neg.f32 	%f669, %f668;
	fma.rn.f32 	%f670, %f662, 0f3FB8AA3B, %f669;
	fma.rn.f32 	%f671, %f662, 0f32A57060, %f670;
	mov.b32 	%r182, %f667;
	shl.b32 	%r183, %r182, 23;
	mov.b32 	%f672, %r183;
	ex2.approx.ftz.f32 	%f673, %f671;
	fma.rn.f32 	%f674, %f673, %f672, 0f3F800000;
	setp.lt.f32 	%p91, %f674, 0f00800000;
	mul.f32 	%f675, %f674, 0f4B000000;
	selp.f32 	%f676, %f675, %f674, %p91;
	selp.f32 	%f677, 0fC1B80000, 0f00000000, %p91;
	mov.b32 	%r184, %f676;
	add.s32 	%r185, %r184, -1059760811;
	and.b32  	%r186, %r185, -8388608;
	sub.s32 	%r187, %r184, %r186;
	mov.b32 	%f678, %r187;
	cvt.rn.f32.s32 	%f679, %r186;
	fma.rn.f32 	%f680, %f679, 0f34000000, %f677;
	add.f32 	%f681, %f678, 0fBF800000;
	fma.rn.f32 	%f682, %f681, 0fBE055027, 0f3E1039F6;
	fma.rn.f32 	%f683, %f682, %f681, 0fBDF8CDCC;
	fma.rn.f32 	%f684, %f683, %f681, 0f3E0F2955;
	fma.rn.f32 	%f685, %f684, %f681, 0fBE2AD8B9;
	fma.rn.f32 	%f686, %f685, %f681, 0f3E4CED0B;
	fma.rn.f32 	%f687, %f686, %f681, 0fBE7FFF22;
	fma.rn.f32 	%f688, %f687, %f681, 0f3EAAAA78;
	fma.rn.f32 	%f689, %f688, %f681, 0fBF000000;
	mul.f32 	%f690, %f681, %f689;
	fma.rn.f32 	%f691, %f690, %f681, %f681;
	fma.rn.f32 	%f692, %f680, 0f3F317218, %f691;
	setp.gt.u32 	%p92, %r184, 2139095039;
	fma.rn.f32 	%f693, %f676, 0f7F800000, 0f7F800000;
	selp.f32 	%f694, %f693, %f692, %p92;
	setp.eq.f32 	%p93, %f676, 0f00000000;
	selp.f32 	%f695, 0fFF800000, %f694, %p93;
	add.f32 	%f854, %f48, %f695;
	bra.uni 	$L__BB4_59;
$L__BB4_58:
	sub.f32 	%f628, %f48, %f49;
	fma.rn.f32 	%f629, %f628, 0f3BBB989D, 0f3F000000;
	cvt.sat.f32.f32 	%f630, %f629;
	mov.f32 	%f631, 0f4B400001;
	mov.f32 	%f632, 0f437C0000;
	fma.rm.f32 	%f633, %f630, %f632, %f631;
	add.f32 	%f634, %f633, 0fCB40007F;
	neg.f32 	%f635, %f634;
	fma.rn.f32 	%f636, %f628, 0f3FB8AA3B, %f635;
	fma.rn.f32 	%f637, %f628, 0f32A57060, %f636;
	mov.b32 	%r176, %f633;
	shl.b32 	%r177, %r176, 23;
	mov.b32 	%f638, %r177;
	ex2.approx.ftz.f32 	%f639, %f637;
	fma.rn.f32 	%f640, %f639, %f638, 0f3F800000;
	setp.lt.f32 	%p88, %f640, 0f00800000;
	mul.f32 	%f641, %f640, 0f4B000000;
	selp.f32 	%f642, %f641, %f640, %p88;
	selp.f32 	%f643, 0fC1B80000, 0f00000000, %p88;
	mov.b32 	%r178, %f642;
	add.s32 	%r179, %r178, -1059760811;
	and.b32  	%r180, %r179, -8388608;
	sub.s32 	%r181, %r178, %r180;
	mov.b32 	%f644, %r181;
	cvt.rn.f32.s32 	%f645, %r180;
	fma.rn.f32 	%f646, %f645, 0f34000000, %f643;
	add.f32 	%f647, %f644, 0fBF800000;
	fma.rn.f32 	%f648, %f647, 0fBE055027, 0f3E1039F6;
	fma.rn.f32 	%f649, %f648, %f647, 0fBDF8CDCC;
	fma.rn.f32 	%f650, %f649, %f647, 0f3E0F2955;
	fma.rn.f32 	%f651, %f650, %f647, 0fBE2AD8B9;
	fma.rn.f32 	%f652, %f651, %f647, 0f3E4CED0B;
	fma.rn.f32 	%f653, %f652, %f647, 0fBE7FFF22;
	fma.rn.f32 	%f654, %f653, %f647, 0f3EAAAA78;
	fma.rn.f32 	%f655, %f654, %f647, 0fBF000000;
	mul.f32 	%f656, %f647, %f655;
	fma.rn.f32 	%f657, %f656, %f647, %f647;
	fma.rn.f32 	%f658, %f646, 0f3F317218, %f657;
	setp.gt.u32 	%p89, %r178, 2139095039;
	fma.rn.f32 	%f659, %f642, 0f7F800000, 0f7F800000;
	selp.f32 	%f660, %f659, %f658, %p89;
	setp.eq.f32 	%p90, %f642, 0f00000000;
	selp.f32 	%f661, 0fFF800000, %f660, %p90;
	add.f32 	%f854, %f49, %f661;
$L__BB4_59:
	st.global.f32 	[%rd5], %f854;
	ld.const.f32 	%f696, [r4logprob];
	add.s32 	%r188, %r49, %r48;
	mul.wide.s32 	%rd36, %r188, 4;
	add.s64 	%rd37, %rd2, %rd36;
	ld.global.f32 	%f697, [%rd37];
	fma.rn.f32 	%f698, %f61, %f696, %f697;
	add.f32 	%f53, %f47, %f698;
	setp.le.f32 	%p94, %f854, 0fE0AD78EC;
	mov.f32 	%f855, %f53;
	@%p94 bra 	$L__BB4_64;
	setp.le.f32 	%p95, %f53, 0fE0AD78EC;
	mov.f32 	%f855, %f854;
	@%p95 bra 	$L__BB4_64;
	setp.leu.f32 	%p96, %f854, %f53;
	@%p96 bra 	$L__BB4_63;
	sub.f32 	%f733, %f53, %f854;
	fma.rn.f32 	%f734, %f733, 0f3BBB989D, 0f3F000000;
	cvt.sat.f32.f32 	%f735, %f734;
	mov.f32 	%f736, 0f4B400001;
	mov.f32 	%f737, 0f437C0000;
	fma.rm.f32 	%f738, %f735, %f737, %f736;
	add.f32 	%f739, %f738, 0fCB40007F;
	neg.f32 	%f740, %f739;
	fma.rn.f32 	%f741, %f733, 0f3FB8AA3B, %f740;
	fma.rn.f32 	%f742, %f733, 0f32A57060, %f741;
	mov.b32 	%r195, %f738;
	shl.b32 	%r196, %r195, 23;
	mov.b32 	%f743, %r196;
	ex2.approx.ftz.f32 	%f744, %f742;
	fma.rn.f32 	%f745, %f744, %f743, 0f3F800000;
	setp.lt.f32 	%p100, %f745, 0f00800000;
	mul.f32 	%f746, %f745, 0f4B000000;
	selp.f32 	%f747, %f746, %f745, %p100;
	selp.f32 	%f748, 0fC1B80000, 0f00000000, %p100;
	mov.b32 	%r197, %f747;
	add.s32 	%r198, %r197, -1059760811;
	and.b32  	%r199, %r198, -8388608;
	sub.s32 	%r200, %r197, %r199;
	mov.b32 	%f749, %r200;
	cvt.rn.f32.s32 	%f750, %r199;
	fma.rn.f32 	%f751, %f750, 0f34000000, %f748;
	add.f32 	%f752, %f749, 0fBF800000;
	fma.rn.f32 	%f753, %f752, 0fBE055027, 0f3E1039F6;
	fma.rn.f32 	%f754, %f753, %f752, 0fBDF8CDCC;
	fma.rn.f32 	%f755, %f754, %f752, 0f3E0F2955;
	fma.rn.f32 	%f756, %f755, %f752, 0fBE2AD8B9;
	fma.rn.f32 	%f757, %f756, %f752, 0f3E4CED0B;
	fma.rn.f32 	%f758, %f757, %f752, 0fBE7FFF22;
	fma.rn.f32 	%f759, %f758, %f752, 0f3EAAAA78;
	fma.rn.f32 	%f760, %f759, %f752, 0fBF000000;
	mul.f32 	%f761, %f752, %f760;
	fma.rn.f32 	%f762, %f761, %f752, %f752;
	fma.rn.f32 	%f763, %f751, 0f3F317218, %f762;
	setp.gt.u32 	%p101, %r197, 2139095039;
	fma.rn.f32 	%f764, %f747, 0f7F800000, 0f7F800000;
	selp.f32 	%f765, %f764, %f763, %p101;
	setp.eq.f32 	%p102, %f747, 0f00000000;
	selp.f32 	%f766, 0fFF800000, %f765, %p102;
	add.f32 	%f855, %f854, %f766;
	bra.uni 	$L__BB4_64;
$L__BB4_63:
	sub.f32 	%f699, %f854, %f53;
	fma.rn.f32 	%f700, %f699, 0f3BBB989D, 0f3F000000;
	cvt.sat.f32.f32 	%f701, %f700;
	mov.f32 	%f702, 0f4B400001;
	mov.f32 	%f703, 0f437C0000;
	fma.rm.f32 	%f704, %f701, %f703, %f702;
	add.f32 	%f705, %f704, 0fCB40007F;
	neg.f32 	%f706, %f705;
	fma.rn.f32 	%f707, %f699, 0f3FB8AA3B, %f706;
	fma.rn.f32 	%f708, %f699, 0f32A57060, %f707;
	mov.b32 	%r189, %f704;
	shl.b32 	%r190, %r189, 23;
	mov.b32 	%f709, %r190;
	ex2.approx.ftz.f32 	%f710, %f708;
	fma.rn.f32 	%f711, %f710, %f709, 0f3F800000;
	setp.lt.f32 	%p97, %f711, 0f00800000;
	mul.f32 	%f712, %f711, 0f4B000000;
	selp.f32 	%f713, %f712, %f711, %p97;
	selp.f32 	%f714, 0fC1B80000, 0f00000000, %p97;
	mov.b32 	%r191, %f713;
	add.s32 	%r192, %r191, -1059760811;
	and.b32  	%r193, %r192, -8388608;
	sub.s32 	%r194, %r191, %r193;
	mov.b32 	%f715, %r194;
	cvt.rn.f32.s32 	%f716, %r193;
	fma.rn.f32 	%f717, %f716, 0f34000000, %f714;
	add.f32 	%f718, %f715, 0fBF800000;
	fma.rn.f32 	%f719, %f718, 0fBE055027, 0f3E1039F6;
	fma.rn.f32 	%f720, %f719, %f718, 0fBDF8CDCC;
	fma.rn.f32 	%f721, %f720, %f718, 0f3E0F2955;
	fma.rn.f32 	%f722, %f721, %f718, 0fBE2AD8B9;
	fma.rn.f32 	%f723, %f722, %f718, 0f3E4CED0B;
	fma.rn.f32 	%f724, %f723, %f718, 0fBE7FFF22;
	fma.rn.f32 	%f725, %f724, %f718, 0f3EAAAA78;
	fma.rn.f32 	%f726, %f725, %f718, 0fBF000000;
	mul.f32 	%f727, %f718, %f726;
	fma.rn.f32 	%f728, %f727, %f718, %f718;
	fma.rn.f32 	%f729, %f717, 0f3F317218, %f728;
	setp.gt.u32 	%p98, %r191, 2139095039;
	fma.rn.f32 	%f730, %f713, 0f7F800000, 0f7F800000;
	selp.f32 	%f731, %f730, %f729, %p98;
	setp.eq.f32 	%p99, %f713, 0f00000000;
	selp.f32 	%f732, 0fFF800000, %f731, %p99;
	add.f32 	%f855, %f53, %f732;
$L__BB4_64:
	st.global.f32 	[%rd5], %f855;
	ld.const.f32 	%f767, [r7logprob];
	add.s32 	%r201, %r49, %r16;
	mul.wide.s32 	%rd38, %r201, 4;
	add.s64 	%rd39, %rd2, %rd38;
	ld.global.f32 	%f768, [%rd39];
	fma.rn.f32 	%f769, %f61, %f767, %f768;
	add.f32 	%f57, %f47, %f769;
	setp.le.f32 	%p103, %f855, 0fE0AD78EC;
	mov.f32 	%f856, %f57;
	@%p103 bra 	$L__BB4_69;
	setp.le.f32 	%p104, %f57, 0fE0AD78EC;
	mov.f32 	%f856, %f855;
	@%p104 bra 	$L__BB4_69;
	setp.leu.f32 	%p105, %f855, %f57;
	@%p105 bra 	$L__BB4_68;
	sub.f32 	%f804, %f57, %f855;
	fma.rn.f32 	%f805, %f804, 0f3BBB989D, 0f3F000000;
	cvt.sat.f32.f32 	%f806, %f805;
	mov.f32 	%f807, 0f4B400001;
	mov.f32 	%f808, 0f437C0000;
	fma.rm.f32 	%f809, %f806, %f808, %f807;
	add.f32 	%f810, %f809, 0fCB40007F;
	neg.f32 	%f811, %f810;
	fma.rn.f32 	%f812, %f804, 0f3FB8AA3B, %f811;
	fma.rn.f32 	%f813, %f804, 0f32A57060, %f812;
	mov.b32 	%r208, %f809;
	shl.b32 	%r209, %r208, 23;
	mov.b32 	%f814, %r209;
	ex2.approx.ftz.f32 	%f815, %f813;
	fma.rn.f32 	%f816, %f815, %f814, 0f3F800000;
	setp.lt.f32 	%p109, %f816, 0f00800000;
	mul.f32 	%f817, %f816, 0f4B000000;
	selp.f32 	%f818, %f817, %f816, %p109;
	selp.f32 	%f819, 0fC1B80000, 0f00000000, %p109;
	mov.b32 	%r210, %f818;
	add.s32 	%r211, %r210, -1059760811;
	and.b32  	%r212, %r211, -8388608;
	sub.s32 	%r213, %r210, %r212;
	mov.b32 	%f820, %r213;
	cvt.rn.f32.s32 	%f821, %r212;
	fma.rn.f32 	%f822, %f821, 0f34000000, %f819;
	add.f32 	%f823, %f820, 0fBF800000;
	fma.rn.f32 	%f824, %f823, 0fBE055027, 0f3E1039F6;
	fma.rn.f32 	%f825, %f824, %f823, 0fBDF8CDCC;
	fma.rn.f32 	%f826, %f825, %f823, 0f3E0F2955;
	fma.rn.f32 	%f827, %f826, %f823, 0fBE2AD8B9;
	fma.rn.f32 	%f828, %f827, %f823, 0f3E4CED0B;
	fma.rn.f32 	%f829, %f828, %f823, 0fBE7FFF22;
	fma.rn.f32 	%f830, %f829, %f823, 0f3EAAAA78;
	fma.rn.f32 	%f831, %f830, %f823, 0fBF000000;
	mul.f32 	%f832, %f823, %f831;
	fma.rn.f32 	%f833, %f832, %f823, %f823;
	fma.rn.f32 	%f834, %f822, 0f3F317218, %f833;
	setp.gt.u32 	%p110, %r210, 2139095039;
	fma.rn.f32 	%f835, %f818, 0f7F800000, 0f7F800000;
	selp.f32 	%f836, %f835, %f834, %p110;
	setp.eq.f32 	%p111, %f818, 0f00000000;
	selp.f32 	%f837, 0fFF800000, %f836, %p111;
	add.f32 	%f856, %f855, %f837;
	bra.uni 	$L__BB4_69;
$L__BB4_68:
	sub.f32 	%f770, %f855, %f57;
	fma.rn.f32 	%f771, %f770, 0f3BBB989D, 0f3F000000;
	cvt.sat.f32.f32 	%f772, %f771;
	mov.f32 	%f773, 0f4B400001;
	mov.f32 	%f774, 0f437C0000;
	fma.rm.f32 	%f775, %f772, %f774, %f773;
	add.f32 	%f776, %f775, 0fCB40007F;
	neg.f32 	%f777, %f776;
	fma.rn.f32 	%f778, %f770, 0f3FB8AA3B, %f777;
	fma.rn.f32 	%f779, %f770, 0f32A57060, %f778;
	mov.b32 	%r202, %f775;
	shl.b32 	%r203, %r202, 23;
	mov.b32 	%f780, %r203;
	ex2.approx.ftz.f32 	%f781, %f779;
	fma.rn.f32 	%f782, %f781, %f780, 0f3F800000;
	setp.lt.f32 	%p106, %f782, 0f00800000;
	mul.f32 	%f783, %f782, 0f4B000000;
	selp.f32 	%f784, %f783, %f782, %p106;
	selp.f32 	%f785, 0fC1B80000, 0f00000000, %p106;
	mov.b32 	%r204, %f784;
	add.s32 	%r205, %r204, -1059760811;
	and.b32  	%r206, %r205, -8388608;
	sub.s32 	%r207, %r204, %r206;
	mov.b32 	%f786, %r207;
	cvt.rn.f32.s32 	%f787, %r206;
	fma.rn.f32 	%f788, %f787, 0f34000000, %f785;
	add.f32 	%f789, %f786, 0fBF800000;
	fma.rn.f32 	%f790, %f789, 0fBE055027, 0f3E1039F6;
	fma.rn.f32 	%f791, %f790, %f789, 0fBDF8CDCC;
	fma.rn.f32 	%f792, %f791, %f789, 0f3E0F2955;
	fma.rn.f32 	%f793, %f792, %f789, 0fBE2AD8B9;
	fma.rn.f32 	%f794, %f793, %f789, 0f3E4CED0B;
	fma.rn.f32 	%f795, %f794, %f789, 0fBE7FFF22;
	fma.rn.f32 	%f796, %f795, %f789, 0f3EAAAA78;
	fma.rn.f32 	%f797, %f796, %f789, 0fBF000000;
	mul.f32 	%f798, %f789, %f797;
	fma.rn.f32 	%f799, %f798, %f789, %f789;
	fma.rn.f32 	%f800, %f788, 0f3F317218, %f799;
	setp.gt.u32 	%p107, %r204, 2139095039;
	fma.rn.f32 	%f801, %f784, 0f7F800000, 0f7F800000;
	selp.f32 	%f802, %f801, %f800, %p107;
	setp.eq.f32 	%p108, %f784, 0f00000000;
	selp.f32 	%f803, 0fFF800000, %f802, %p108;
	add.f32 	%f856, %f57, %f803;
$L__BB4_69:
	st.global.f32 	[%rd5], %f856;
$L__BB4_70:
	ret;

}


// ===== COMPILED SASS (sm_100) =====

	.target	sm_100

	.elftype	@"ET_EXEC"


//--------------------- .note.nv.tkinfo           --------------------------
	.section	.note.nv.tkinfo,"",@"SHT_NOTE"
	.sectionflags	@"SHF_NOTE_NV_TKINFO"
	.tkinfo
        /*0018*/ 	.word	0x00000002
        /*0030*/ 	.string	""
        /*0030*/ 	.string	"ptxas"
        /*0030*/ 	.string	"Cuda compilation tools, release 13.0, V13.0.88"
        /*0030*/ 	.string	"Build cuda_13.0.r13.0/compiler.36424714_0"
        /*0030*/ 	.string	"-arch sm_100 -m 64 "



//--------------------- .note.nv.cuinfo           --------------------------
	.section	.note.nv.cuinfo,"",@"SHT_NOTE"
	.sectionflags	@"SHF_NOTE_NV_CUINFO"
        /*0018*/ 	.short	0x0002
        /*001a*/ 	.short	0x0064
        /*001c*/ 	.short	0x0082
	.zero		2


//--------------------- .nv.info                  --------------------------
	.section	.nv.info,"",@"SHT_CUDA_INFO"
	.align	4


	//----- nvinfo : EIATTR_REGCOUNT
	.align		4
        /*0000*/ 	.byte	0x04, 0x2f
        /*0002*/ 	.short	(.L_11 - .L_10)
	.align		4
.L_10:
        /*0004*/ 	.word	index@(_Z16initialiseinsidePfS_S_PKfi)
        /*0008*/ 	.word	0x0000001a


	//----- nvinfo : EIATTR_FRAME_SIZE
	.align		4
.L_11:
        /*000c*/ 	.byte	0x04, 0x11
        /*000e*/ 	.short	(.L_13 - .L_12)
	.align		4
.L_12:
        /*0010*/ 	.word	index@(_Z16initialiseinsidePfS_S_PKfi)
        /*0014*/ 	.word	0x00000000


	//----- nvinfo : EIATTR_REGCOUNT
	.align		4
.L_13:
        /*0018*/ 	.byte	0x04, 0x2f
        /*001a*/ 	.short	(.L_15 - .L_14)
	.align		4
.L_14:
        /*001c*/ 	.word	index@(_Z15insidealgorithmPfS_S_PKfS1_iif)
        /*0020*/ 	.word	0x00000015


	//----- nvinfo : EIATTR_FRAME_SIZE
	.align		4
.L_15:
        /*0024*/ 	.byte	0x04, 0x11
        /*0026*/ 	.short	(.L_17 - .L_16)
	.align		4
.L_16:
        /*0028*/ 	.word	index@(_Z15insidealgorithmPfS_S_PKfS1_iif)
        /*002c*/ 	.word	0x00000000


	//----- nvinfo : EIATTR_REGCOUNT
	.align		4
.L_17:
        /*0030*/ 	.byte	0x04, 0x2f
        /*0032*/ 	.short	(.L_19 - .L_18)
	.align		4
.L_18:
        /*0034*/ 	.word	index@(_Z17posteriordecodingPfPiPKfS2_iif)
        /*0038*/ 	.word	0x00000020


	//----- nvinfo : EIATTR_FRAME_SIZE
	.align		4
.L_19:
        /*003c*/ 	.byte	0x04, 0x11
        /*003e*/ 	.short	(.L_21 - .L_20)
	.align		4
.L_20:
        /*0040*/ 	.word	index@(_Z17posteriordecodingPfPiPKfS2_iif)
        /*0044*/ 	.word	0x00000000


	//----- nvinfo : EIATTR_REGCOUNT
	.align		4
.L_21:
        /*0048*/ 	.byte	0x04, 0x2f
        /*004a*/ 	.short	(.L_23 - .L_22)
	.align		4
.L_22:
        /*004c*/ 	.word	index@(_Z7insidezPKfPfi)
        /*0050*/ 	.word	0x00000008


	//----- nvinfo : EIATTR_FRAME_SIZE
	.align		4
.L_23:
        /*0054*/ 	.byte	0x04, 0x11
        /*0056*/ 	.short	(.L_25 - .L_24)
	.align		4
.L_24:
        /*0058*/ 	.word	index@(_Z7insidezPKfPfi)
        /*005c*/ 	.word	0x00000000


	//----- nvinfo : EIATTR_REGCOUNT
	.align		4
.L_25:
        /*0060*/ 	.byte	0x04, 0x2f
        /*0062*/ 	.short	(.L_27 - .L_26)
	.align		4
.L_26:
        /*0064*/ 	.word	index@(_Z16outsidealgorithmPfPKfS1_S1_iif)
        /*0068*/ 	.word	0x0000001a


	//----- nvinfo : EIATTR_FRAME_SIZE
	.align		4
.L_27:
        /*006c*/ 	.byte	0x04, 0x11
        /*006e*/ 	.short	(.L_29 - .L_28)
	.align		4
.L_28:
        /*0070*/ 	.word	index@(_Z16outsidealgorithmPfPKfS1_S1_iif)
        /*0074*/ 	.word	0x00000000


	//----- nvinfo : EIATTR_MIN_STACK_SIZE
	.align		4
.L_29:
        /*0078*/ 	.byte	0x04, 0x12
        /*007a*/ 	.short	(.L_31 - .L_30)
	.align		4
.L_30:
        /*007c*/ 	.word	index@(_Z16outsidealgorithmPfPKfS1_S1_iif)
        /*0080*/ 	.word	0x00000000


	//----- nvinfo : EIATTR_MIN_STACK_SIZE
	.align		4
.L_31:
        /*0084*/ 	.byte	0x04, 0x12
        /*0086*/ 	.short	(.L_33 - .L_32)
	.align		4
.L_32:
        /*0088*/ 	.word	index@(_Z7insidezPKfPfi)
        /*008c*/ 	.word	0x00000000


	//----- nvinfo : EIATTR_MIN_STACK_SIZE
	.align		4
.L_33:
        /*0090*/ 	.byte	0x04, 0x12
        /*0092*/ 	.short	(.L_35 - .L_34)
	.align		4
.L_34:
        /*0094*/ 	.word	index@(_Z17posteriordecodingPfPiPKfS2_iif)
        /*0098*/ 	.word	0x00000000


	//----- nvinfo : EIATTR_MIN_STACK_SIZE
	.align		4
.L_35:
        /*009c*/ 	.byte	0x04, 0x12
        /*009e*/ 	.short	(.L_37 - .L_36)
	.align		4
.L_36:
        /*00a0*/ 	.word	index@(_Z15insidealgorithmPfS_S_PKfS1_iif)
        /*00a4*/ 	.word	0x00000000


	//----- nvinfo : EIATTR_MIN_STACK_SIZE
	.align		4
.L_37:
        /*00a8*/ 	.byte	0x04, 0x12
        /*00aa*/ 	.short	(.L_39 - .L_38)
	.align		4
.L_38:
        /*00ac*/ 	.word	index@(_Z16initialiseinsidePfS_S_PKfi)
        /*00b0*/ 	.word	0x00000000
.L_39:


//--------------------- .nv.compat                --------------------------
	.section	.nv.compat,"",@"SHT_CUDA_COMPAT_INFO"
	.align	4
        /*0000*/ 	.byte	0x02, 0x09, 0x00, 0x00, 0x02, 0x02, 0x01, 0x00, 0x02, 0x05, 0x05, 0x00, 0x03, 0x07, 0x01, 0x01
        /*0010*/ 	.byte	0x02, 0x03, 0x00, 0x00, 0x02, 0x06, 0x01, 0x00, 0x04, 0x0b, 0x08, 0x00, 0x01, 0x00, 0x00, 0x00
        /*0020*/ 	.byte	0x00, 0x00, 0x00, 0x00


//--------------------- .nv.info._Z16outsidealgorithmPfPKfS1_S1_iif --------------------------
	.section	.nv.info._Z16outsidealgorithmPfPKfS1_S1_iif,"",@"SHT_CUDA_INFO"
	.sectionflags	@""
	.align	4


	//----- nvinfo : EIATTR_CUDA_API_VERSION
	.align		4
        /*0000*/ 	.byte	0x04, 0x37
        /*0002*/ 	.short	(.L_41 - .L_40)
.L_40:
        /*0004*/ 	.word	0x00000082


	//----- nvinfo : EIATTR_KPARAM_INFO
	.align		4
.L_41:
        /*0008*/ 	.byte	0x04, 0x17
        /*000a*/ 	.short	(.L_43 - .L_42)
.L_42:
        /*000c*/ 	.word	0x00000000
        /*0010*/ 	.short	0x0006
        /*0012*/ 	.short	0x0028
        /*0014*/ 	.byte	0x00, 0xf0, 0x11, 0x00


	//----- nvinfo : EIATTR_KPARAM_INFO
	.align		4
.L_43:
        /*0018*/ 	.byte	0x04, 0x17
        /*001a*/ 	.short	(.L_45 - .L_44)
.L_44:
        /*001c*/ 	.word	0x00000000
        /*0020*/ 	.short	0x0005
        /*0022*/ 	.short	0x0024
        /*0024*/ 	.byte	0x00, 0xf0, 0x11, 0x00


	//----- nvinfo : EIATTR_KPARAM_INFO
	.align		4
.L_45:
        /*0028*/ 	.byte	0x04, 0x17
        /*002a*/ 	.short	(.L_47 - .L_46)
.L_46:
        /*002c*/ 	.word	0x00000000
        /*0030*/ 	.short	0x0004
        /*0032*/ 	.short	0x0020
        /*0034*/ 	.byte	0x00, 0xf0, 0x11, 0x00


	//----- nvinfo : EIATTR_KPARAM_INFO
	.align		4
.L_47:
        /*0038*/ 	.byte	0x04, 0x17
        /*003a*/ 	.short	(.L_49 - .L_48)
.L_48:
        /*003c*/ 	.word	0x00000000
        /*0040*/ 	.short	0x0003
        /*0042*/ 	.short	0x0018
        /*0044*/ 	.byte	0x00, 0xf5, 0x21, 0x00


	//----- nvinfo : EIATTR_KPARAM_INFO
	.align		4
.L_49:
        /*0048*/ 	.byte	0x04, 0x17
        /*004a*/ 	.short	(.L_51 - .L_50)
.L_50:
        /*004c*/ 	.word	0x00000000
        /*0050*/ 	.short	0x0002
        /*0052*/ 	.short	0x0010
        /*0054*/ 	.byte	0x00, 0xf5, 0x21, 0x00


	//----- nvinfo : EIATTR_KPARAM_INFO
	.align		4
.L_51:
        /*0058*/ 	.byte	0x04, 0x17
        /*005a*/ 	.short	(.L_53 - .L_52)
.L_52:
        /*005c*/ 	.word	0x00000000
        /*0060*/ 	.short	0x0001
        /*0062*/ 	.short	0x0008
        /*0064*/ 	.byte	0x00, 0xf5, 0x21, 0x00


	//----- nvinfo : EIATTR_KPARAM_INFO
	.align		4
.L_53:
        /*0068*/ 	.byte	0x04, 0x17
        /*006a*/ 	.short	(.L_55 - .L_54)
.L_54:
        /*006c*/ 	.word	0x00000000
        /*0070*/ 	.short	0x0000
        /*0072*/ 	.short	0x0000
        /*0074*/ 	.byte	0x00, 0xf5, 0x21, 0x00


	//----- nvinfo : EIATTR_SPARSE_MMA_MASK
	.align		4
.L_55:
        /*0078*/ 	.byte	0x03, 0x50
        /*007a*/ 	.short	0x0000


	//----- nvinfo : EIATTR_MAXREG_COUNT
	.align		4
        /*007c*/ 	.byte	0x03, 0x1b
        /*007e*/ 	.short	0x00ff


	//----- nvinfo : EIATTR_MERCURY_ISA_VERSION
	.align		4
        /*0080*/ 	.byte	0x03, 0x5f
        /*0082*/ 	.short	0x0101


	//----- nvinfo : EIATTR_VRC_CTA_INIT_COUNT
	.align		4
        /*0084*/ 	.byte	0x02, 0x4a
	.zero		1
	.zero		1


	//----- nvinfo : EIATTR_EXIT_INSTR_OFFSETS
	.align		4
        /*0088*/ 	.byte	0x04, 0x1c
        /*008a*/ 	.short	(.L_57 - .L_56)


	//   ....[0]....
.L_56:
        /*008c*/ 	.word	0x00000090


	//   ....[1]....
        /*0090*/ 	.word	0x00003570


	//   ....[2]....
        /*0094*/ 	.word	0x00004800


	//----- nvinfo : EIATTR_CRS_STACK_SIZE
	.align		4
.L_57:
        /*0098*/ 	.byte	0x04, 0x1e
        /*009a*/ 	.short	(.L_59 - .L_58)
.L_58:
        /*009c*/ 	.word	0x00000000


	//----- nvinfo : EIATTR_CBANK_PARAM_SIZE
	.align		4
.L_59:
        /*00a0*/ 	.byte	0x03, 0x19
        /*00a2*/ 	.short	0x002c


	//----- nvinfo : EIATTR_PARAM_CBANK
	.align		4
        /*00a4*/ 	.byte	0x04, 0x0a
        /*00a6*/ 	.short	(.L_61 - .L_60)
	.align		4
.L_60:
        /*00a8*/ 	.word	index@(.nv.constant0._Z16outsidealgorithmPfPKfS1_S1_iif)
        /*00ac*/ 	.short	0x0380
        /*00ae*/ 	.short	0x002c


	//----- nvinfo : EIATTR_SW_WAR
	.align		4
.L_61:
        /*00b0*/ 	.byte	0x04, 0x36
        /*00b2*/ 	.short	(.L_63 - .L_62)
.L_62:
        /*00b4*/ 	.word	0x00000008
.L_63:


//--------------------- .nv.info._Z7insidezPKfPfi --------------------------
	.section	.nv.info._Z7insidezPKfPfi,"",@"SHT_CUDA_INFO"
	.sectionflags	@""
	.align	4


	//----- nvinfo : EIATTR_CUDA_API_VERSION
	.align		4
        /*0000*/ 	.byte	0x04, 0x37
        /*0002*/ 	.short	(.L_65 - .L_64)
.L_64:
        /*0004*/ 	.word	0x00000082


	//----- nvinfo : EIATTR_KPARAM_INFO
	.align		4
.L_65:
        /*0008*/ 	.byte	0x04, 0x17
        /*000a*/ 	.short	(.L_67 - .L_66)
.L_66:
        /*000c*/ 	.word	0x00000000
        /*0010*/ 	.short	0x0002
        /*0012*/ 	.short	0x0010
        /*0014*/ 	.byte	0x00, 0xf0, 0x11, 0x00


	//----- nvinfo : EIATTR_KPARAM_INFO
	.align		4
.L_67:
        /*0018*/ 	.byte	0x04, 0x17
        /*001a*/ 	.short	(.L_69 - .L_68)
.L_68:
        /*001c*/ 	.word	0x00000000
        /*0020*/ 	.short	0x0001
        /*0022*/ 	.short	0x0008
        /*0024*/ 	.byte	0x00, 0xf5, 0x21, 0x00


	//----- nvinfo : EIATTR_KPARAM_INFO
	.align		4
.L_69:
        /*0028*/ 	.byte	0x04, 0x17
        /*002a*/ 	.short	(.L_71 - .L_70)
.L_70:
        /*002c*/ 	.word	0x00000000
        /*0030*/ 	.short	0x0000
        /*0032*/ 	.short	0x0000
        /*0034*/ 	.byte	0x00, 0xf5, 0x21, 0x00


	//----- nvinfo : EIATTR_SPARSE_MMA_MASK
	.align		4
.L_71:
        /*0038*/ 	.byte	0x03, 0x50
        /*003a*/ 	.short	0x0000


	//----- nvinfo : EIATTR_MAXREG_COUNT
	.align		4
        /*003c*/ 	.byte	0x03, 0x1b
        /*003e*/ 	.short	0x00ff


	//----- nvinfo : EIATTR_MERCURY_ISA_VERSION
	.align		4
        /*0040*/ 	.byte	0x03, 0x5f
        /*0042*/ 	.short	0x0101


	//----- nvinfo : EIATTR_VRC_CTA_INIT_COUNT
	.align		4
        /*0044*/ 	.byte	0x02, 0x4a
	.zero		1
	.zero		1


	//----- nvinfo : EIATTR_EXIT_INSTR_OFFSETS
	.align		4
        /*0048*/ 	.byte	0x04, 0x1c
        /*004a*/ 	.short	(.L_73 - .L_72)


	//   ....[0]....
.L_72:
        /*004c*/ 	.word	0x00000070


	//   ....[1]....
        /*0050*/ 	.word	0x000000f0


	//----- nvinfo : EIATTR_CBANK_PARAM_SIZE
	.align		4
.L_73:
        /*0054*/ 	.byte	0x03, 0x19
        /*0056*/ 	.short	0x0014


	//----- nvinfo : EIATTR_PARAM_CBANK
	.align		4
        /*0058*/ 	.byte	0x04, 0x0a
        /*005a*/ 	.short	(.L_75 - .L_74)
	.align		4
.L_74:
        /*005c*/ 	.word	index@(.nv.constant0._Z7insidezPKfPfi)
        /*0060*/ 	.short	0x0380
        /*0062*/ 	.short	0x0014


	//----- nvinfo : EIATTR_SW_WAR
	.align		4
.L_75:
        /*0064*/ 	.byte	0x04, 0x36
        /*0066*/ 	.short	(.L_77 - .L_76)
.L_76:
        /*0068*/ 	.word	0x00000008
.L_77:


//--------------------- .nv.info._Z17posteriordecodingPfPiPKfS2_iif --------------------------
	.section	.nv.info._Z17posteriordecodingPfPiPKfS2_iif,"",@"SHT_CUDA_INFO"
	.sectionflags	@""
	.align	4


	//----- nvinfo : EIATTR_CUDA_API_VERSION
	.align		4
        /*0000*/ 	.byte	0x04, 0x37
        /*0002*/ 	.short	(.L_79 - .L_78)
.L_78:
        /*0004*/ 	.word	0x00000082


	//----- nvinfo : EIATTR_KPARAM_INFO
	.align		4
.L_79:
        /*0008*/ 	.byte	0x04, 0x17
        /*000a*/ 	.short	(.L_81 - .L_80)
.L_80:
        /*000c*/ 	.word	0x00000000
        /*0010*/ 	.short	0x0006
        /*0012*/ 	.short	0x0028
        /*0014*/ 	.byte	0x00, 0xf0, 0x11, 0x00


	//----- nvinfo : EIATTR_KPARAM_INFO
	.align		4
.L_81:
        /*0018*/ 	.byte	0x04, 0x17
        /*001a*/ 	.short	(.L_83 - .L_82)
.L_82:
        /*001c*/ 	.word	0x00000000
        /*0020*/ 	.short	0x0005
        /*0022*/ 	.short	0x0024
        /*0024*/ 	.byte	0x00, 0xf0, 0x11, 0x00


	//----- nvinfo : EIATTR_KPARAM_INFO
	.align		4
.L_83:
        /*0028*/ 	.byte	0x04, 0x17
        /*002a*/ 	.short	(.L_85 - .L_84)
.L_84:
        /*002c*/ 	.word	0x00000000
        /*0030*/ 	.short	0x0004
        /*0032*/ 	.short	0x0020
        /*0034*/ 	.byte	0x00, 0xf0, 0x11, 0x00


	//----- nvinfo : EIATTR_KPARAM_INFO
	.align		4
.L_85:
        /*0038*/ 	.byte	0x04, 0x17
        /*003a*/ 	.short	(.L_87 - .L_86)
.L_86:
        /*003c*/ 	.word	0x00000000
        /*0040*/ 	.short	0x0003
        /*0042*/ 	.short	0x0018
        /*0044*/ 	.byte	0x00, 0xf5, 0x21, 0x00


	//----- nvinfo : EIATTR_KPARAM_INFO
	.align		4
.L_87:
        /*0048*/ 	.byte	0x04, 0x17
        /*004a*/ 	.short	(.L_89 - .L_88)
.L_88:
        /*004c*/ 	.word	0x00000000
        /*0050*/ 	.short	0x0002
        /*0052*/ 	.short	0x0010
        /*0054*/ 	.byte	0x00, 0xf5, 0x21, 0x00


	//----- nvinfo : EIATTR_KPARAM_INFO
	.align		4
.L_89:
        /*0058*/ 	.byte	0x04, 0x17
        /*005a*/ 	.short	(.L_91 - .L_90)
.L_90:
        /*005c*/ 	.word	0x00000000
        /*0060*/ 	.short	0x0001
        /*0062*/ 	.short	0x0008
        /*0064*/ 	.byte	0x00, 0xf5, 0x21, 0x00


	//----- nvinfo : EIATTR_KPARAM_INFO
	.align		4
.L_91:
        /*0068*/ 	.byte	0x04, 0x17
        /*006a*/ 	.short	(.L_93 - .L_92)
.L_92:
        /*006c*/ 	.word	0x00000000
        /*0070*/ 	.short	0x0000
        /*0072*/ 	.short	0x0000
        /*0074*/ 	.byte	0x00, 0xf5, 0x21, 0x00


	//----- nvinfo : EIATTR_SPARSE_MMA_MASK
	.align		4
.L_93:
        /*0078*/ 	.byte	0x03, 0x50
        /*007a*/ 	.short	0x0000


	//----- nvinfo : EIATTR_MAXREG_COUNT
	.align		4
        /*007c*/ 	.byte	0x03, 0x1b
        /*007e*/ 	.short	0x00ff


	//----- nvinfo : EIATTR_MERCURY_ISA_VERSION
	.align		4
        /*0080*/ 	.byte	0x03, 0x5f
        /*0082*/ 	.short	0x0101


	//----- nvinfo : EIATTR_VRC_CTA_INIT_COUNT
	.align		4
        /*0084*/ 	.byte	0x02, 0x4a
	.zero		1
	.zero		1


	//----- nvinfo : EIATTR_EXIT_INSTR_OFFSETS
	.align		4
        /*0088*/ 	.byte	0x04, 0x1c
        /*008a*/ 	.short	(.L_95 - .L_94)


	//   ....[0]....
.L_94:
        /*008c*/ 	.word	0x00000090


	//   ....[1]....
        /*0090*/ 	.word	0x00001030


	//----- nvinfo : EIATTR_CRS_STACK_SIZE
	.align		4
.L_95:
        /*0094*/ 	.byte	0x04, 0x1e
        /*0096*/ 	.short	(.L_97 - .L_96)
.L_96:
        /*0098*/ 	.word	0x00000000


	//----- nvinfo : EIATTR_CBANK_PARAM_SIZE
	.align		4
.L_97:
        /*009c*/ 	.byte	0x03, 0x19
        /*009e*/ 	.short	0x002c


	//----- nvinfo : EIATTR_PARAM_CBANK
	.align		4
        /*00a0*/ 	.byte	0x04, 0x0a
        /*00a2*/ 	.short	(.L_99 - .L_98)
	.align		4
.L_98:
        /*00a4*/ 	.word	index@(.nv.constant0._Z17posteriordecodingPfPiPKfS2_iif)
        /*00a8*/ 	.short	0x0380
        /*00aa*/ 	.short	0x002c


	//----- nvinfo : EIATTR_SW_WAR
	.align		4
.L_99:
        /*00ac*/ 	.byte	0x04, 0x36
        /*00ae*/ 	.short	(.L_101 - .L_100)
.L_100:
        /*00b0*/ 	.word	0x00000008
.L_101:


//--------------------- .nv.info._Z15insidealgorithmPfS_S_PKfS1_iif --------------------------
	.section	.nv.info._Z15insidealgorithmPfS_S_PKfS1_iif,"",@"SHT_CUDA_INFO"
	.sectionflags	@""
	.align	4


	//----- nvinfo : EIATTR_CUDA_API_VERSION
	.align		4
        /*0000*/ 	.byte	0x04, 0x37
        /*0002*/ 	.short	(.L_103 - .L_102)
.L_102:
        /*0004*/ 	.word	0x00000082


	//----- nvinfo : EIATTR_KPARAM_INFO
	.align		4
.L_103:
        /*0008*/ 	.byte	0x04, 0x17
        /*000a*/ 	.short	(.L_105 - .L_104)
.L_104:
        /*000c*/ 	.word	0x00000000
        /*0010*/ 	.short	0x0007
        /*0012*/ 	.short	0x0030
        /*0014*/ 	.byte	0x00, 0xf0, 0x11, 0x00


	//----- nvinfo : EIATTR_KPARAM_INFO
	.align		4
.L_105:
        /*0018*/ 	.byte	0x04, 0x17
        /*001a*/ 	.short	(.L_107 - .L_106)
.L_106:
        /*001c*/ 	.word	0x00000000
        /*0020*/ 	.short	0x0006
        /*0022*/ 	.short	0x002c
        /*0024*/ 	.byte	0x00, 0xf0, 0x11, 0x00


	//----- nvinfo : EIATTR_KPARAM_INFO
	.align		4
.L_107:
        /*0028*/ 	.byte	0x04, 0x17
        /*002a*/ 	.short	(.L_109 - .L_108)
.L_108:
        /*002c*/ 	.word	0x00000000
        /*0030*/ 	.short	0x0005
        /*0032*/ 	.short	0x0028
        /*0034*/ 	.byte	0x00, 0xf0, 0x11, 0x00


	//----- nvinfo : EIATTR_KPARAM_INFO
	.align		4
.L_109:
        /*0038*/ 	.byte	0x04, 0x17
        /*003a*/ 	.short	(.L_111 - .L_110)
.L_110:
        /*003c*/ 	.word	0x00000000
        /*0040*/ 	.short	0x0004
        /*0042*/ 	.short	0x0020
        /*0044*/ 	.byte	0x00, 0xf5, 0x21, 0x00


	//----- nvinfo : EIATTR_KPARAM_INFO
	.align		4
.L_111:
        /*0048*/ 	.byte	0x04, 0x17
        /*004a*/ 	.short	(.L_113 - .L_112)
.L_112:
        /*004c*/ 	.word	0x00000000
        /*0050*/ 	.short	0x0003
        /*0052*/ 	.short	0x0018
        /*0054*/ 	.byte	0x00, 0xf5, 0x21, 0x00


	//----- nvinfo : EIATTR_KPARAM_INFO
	.align		4
.L_113:
        /*0058*/ 	.byte	0x04, 0x17
        /*005a*/ 	.short	(.L_115 - .L_114)
.L_114:
        /*005c*/ 	.word	0x00000000
        /*0060*/ 	.short	0x0002
        /*0062*/ 	.short	0x0010
        /*0064*/ 	.byte	0x00, 0xf5, 0x21, 0x00


	//----- nvinfo : EIATTR_KPARAM_INFO
	.align		4
.L_115:
        /*0068*/ 	.byte	0x04, 0x17
        /*006a*/ 	.short	(.L_117 - .L_116)
.L_116:
        /*006c*/ 	.word	0x00000000
        /*0070*/ 	.short	0x0001
        /*0072*/ 	.short	0x0008
        /*0074*/ 	.byte	0x00, 0xf5, 0x21, 0x00


	//----- nvinfo : EIATTR_KPARAM_INFO
	.align		4
.L_117:
        /*0078*/ 	.byte	0x04, 0x17
        /*007a*/ 	.short	(.L_119 - .L_118)
.L_118:
        /*007c*/ 	.word	0x00000000
        /*0080*/ 	.short	0x0000
        /*0082*/ 	.short	0x0000
        /*0084*/ 	.byte	0x00, 0xf5, 0x21, 0x00


	//----- nvinfo : EIATTR_SPARSE_MMA_MASK
	.align		4
.L_119:
        /*0088*/ 	.byte	0x03, 0x50
        /*008a*/ 	.short	0x0000


	//----- nvinfo : EIATTR_MAXREG_COUNT
	.align		4
        /*008c*/ 	.byte	0x03, 0x1b
        /*008e*/ 	.short	0x00ff


	//----- nvinfo : EIATTR_MERCURY_ISA_VERSION
	.align		4
        /*0090*/ 	.byte	0x03, 0x5f
        /*0092*/ 	.short	0x0101


	//----- nvinfo : EIATTR_VRC_CTA_INIT_COUNT
	.align		4
        /*0094*/ 	.byte	0x02, 0x4a
	.zero		1
	.zero		1


	//----- nvinfo : EIATTR_EXIT_INSTR_OFFSETS
	.align		4
        /*0098*/ 	.byte	0x04, 0x1c
        /*009a*/ 	.short	(.L_121 - .L_120)


	//   ....[0]....
.L_120:
        /*009c*/ 	.word	0x00000090


	//   ....[1]....
        /*00a0*/ 	.word	0x00002580


	//----- nvinfo : EIATTR_CRS_STACK_SIZE
	.align		4
.L_121:
        /*00a4*/ 	.byte	0x04, 0x1e
        /*00a6*/ 	.short	(.L_123 - .L_122)
.L_122:
        /*00a8*/ 	.word	0x00000000


	//----- nvinfo : EIATTR_CBANK_PARAM_SIZE
	.align		4
.L_123:
        /*00ac*/ 	.byte	0x03, 0x19
        /*00ae*/ 	.short	0x0034


	//----- nvinfo : EIATTR_PARAM_CBANK
	.align		4
        /*00b0*/ 	.byte	0x04, 0x0a
        /*00b2*/ 	.short	(.L_125 - .L_124)
	.align		4
.L_124:
        /*00b4*/ 	.word	index@(.nv.constant0._Z15insidealgorithmPfS_S_PKfS1_iif)
        /*00b8*/ 	.short	0x0380
        /*00ba*/ 	.short	0x0034


	//----- nvinfo : EIATTR_SW_WAR
	.align		4
.L_125:
        /*00bc*/ 	.byte	0x04, 0x36
        /*00be*/ 	.short	(.L_127 - .L_126)
.L_126:
        /*00c0*/ 	.word	0x00000008
.L_127:


//--------------------- .nv.info._Z16initialiseinsidePfS_S_PKfi --------------------------
	.section	.nv.info._Z16initialiseinsidePfS_S_PKfi,"",@"SHT_CUDA_INFO"
	.sectionflags	@""
	.align	4


	//----- nvinfo : EIATTR_CUDA_API_VERSION
	.align		4
        /*0000*/ 	.byte	0x04, 0x37
        /*0002*/ 	.short	(.L_129 - .L_128)
.L_128:
        /*0004*/ 	.word	0x00000082


	//----- nvinfo : EIATTR_KPARAM_INFO
	.align		4
.L_129:
        /*0008*/ 	.byte	0x04, 0x17
        /*000a*/ 	.short	(.L_131 - .L_130)
.L_130:
        /*000c*/ 	.word	0x00000000
        /*0010*/ 	.short	0x0004
        /*0012*/ 	.short	0x0020
        /*0014*/ 	.byte	0x00, 0xf0, 0x11, 0x00


	//----- nvinfo : EIATTR_KPARAM_INFO
	.align		4
.L_131:
        /*0018*/ 	.byte	0x04, 0x17
        /*001a*/ 	.short	(.L_133 - .L_132)
.L_132:
        /*001c*/ 	.word	0x00000000
        /*0020*/ 	.short	0x0003
        /*0022*/ 	.short	0x0018
        /*0024*/ 	.byte	0x00, 0xf5, 0x21, 0x00


	//----- nvinfo : EIATTR_KPARAM_INFO
	.align		4
.L_133:
        /*0028*/ 	.byte	0x04, 0x17
        /*002a*/ 	.short	(.L_135 - .L_134)
.L_134:
        /*002c*/ 	.word	0x00000000
        /*0030*/ 	.short	0x0002
        /*0032*/ 	.short	0x0010
        /*0034*/ 	.byte	0x00, 0xf5, 0x21, 0x00


	//----- nvinfo : EIATTR_KPARAM_INFO
	.align		4
.L_135:
        /*0038*/ 	.byte	0x04, 0x17
        /*003a*/ 	.short	(.L_137 - .L_136)
.L_136:
        /*003c*/ 	.word	0x00000000
        /*0040*/ 	.short	0x0001
        /*0042*/ 	.short	0x0008
        /*0044*/ 	.byte	0x00, 0xf5, 0x21, 0x00


	//----- nvinfo : EIATTR_KPARAM_INFO
	.align		4
.L_137:
        /*0048*/ 	.byte	0x04, 0x17
        /*004a*/ 	.short	(.L_139 - .L_138)
.L_138:
        /*004c*/ 	.word	0x00000000
        /*0050*/ 	.short	0x0000
        /*0052*/ 	.short	0x0000
        /*0054*/ 	.byte	0x00, 0xf5, 0x21, 0x00


	//----- nvinfo : EIATTR_SPARSE_MMA_MASK
	.align		4
.L_139:
        /*0058*/ 	.byte	0x03, 0x50
        /*005a*/ 	.short	0x0000


	//----- nvinfo : EIATTR_MAXREG_COUNT
	.align		4
        /*005c*/ 	.byte	0x03, 0x1b
        /*005e*/ 	.short	0x00ff


	//----- nvinfo : EIATTR_MERCURY_ISA_VERSION
	.align		4
        /*0060*/ 	.byte	0x03, 0x5f
        /*0062*/ 	.short	0x0101


	//----- nvinfo : EIATTR_VRC_CTA_INIT_COUNT
	.align		4
        /*0064*/ 	.byte	0x02, 0x4a
	.zero		1
	.zero		1


	//----- nvinfo : EIATTR_EXIT_INSTR_OFFSETS
	.align		4
        /*0068*/ 	.byte	0x04, 0x1c
        /*006a*/ 	.short	(.L_141 - .L_140)


	//   ....[0]....
.L_140:
        /*006c*/ 	.word	0x00000070


	//   ....[1]....
        /*0070*/ 	.word	0x00000d10


	//   ....[2]....
        /*0074*/ 	.word	0x00001070


	//   ....[3]....
        /*0078*/ 	.word	0x00001230


	//   ....[4]....
        /*007c*/ 	.word	0x00001390


	//   ....[5]....
        /*0080*/ 	.word	0x00001450


	//----- nvinfo : EIATTR_CRS_STACK_SIZE
	.align		4
.L_141:
        /*0084*/ 	.byte	0x04, 0x1e
        /*0086*/ 	.short	(.L_143 - .L_142)
.L_142:
        /*0088*/ 	.word	0x00000000


	//----- nvinfo : EIATTR_CBANK_PARAM_SIZE
	.align		4
.L_143:
        /*008c*/ 	.byte	0x03, 0x19
        /*008e*/ 	.short	0x0024


	//----- nvinfo : EIATTR_PARAM_CBANK
	.align		4
        /*0090*/ 	.byte	0x04, 0x0a
        /*0092*/ 	.short	(.L_145 - .L_144)
	.align		4
.L_144:
        /*0094*/ 	.word	index@(.nv.constant0._Z16initialiseinsidePfS_S_PKfi)
        /*0098*/ 	.short	0x0380
        /*009a*/ 	.short	0x0024


	//----- nvinfo : EIATTR_SW_WAR
	.align		4
.L_145:
        /*009c*/ 	.byte	0x04, 0x36
        /*009e*/ 	.short	(.L_147 - .L_146)
.L_146:
        /*00a0*/ 	.word	0x00000008
.L_147:


//--------------------- .nv.callgraph             --------------------------
	.section	.nv.callgraph,"",@"SHT_CUDA_CALLGRAPH"
	.align	4
	.sectionentsize	8
	.align		4
        /*0000*/ 	.word	0x00000000
	.align		4
        /*0004*/ 	.word	0xffffffff
	.align		4
        /*0008*/ 	.word	0x00000000
	.align		4
        /*000c*/ 	.word	0xfffffffe
	.align		4
        /*0010*/ 	.word	0x00000000
	.align		4
        /*0014*/ 	.word	0xfffffffd
	.align		4
        /*0018*/ 	.word	0x00000000
	.align		4
        /*001c*/ 	.word	0xfffffffc


//--------------------- .nv.constant3             --------------------------
	.section	.nv.constant3,"a",@progbits
	.align	4
.nv.constant3:
	.type		S,@object
	.size		S,(F - S)
S:
	.zero		4
	.type		F,@object
	.size		F,(L - F)
F:
        /*0004*/ 	.byte	0x01, 0x00, 0x00, 0x00
	.type		L,@object
	.size		L,(r1logprob - L)
L:
        /*0008*/ 	.byte	0x02, 0x00, 0x00, 0x00
	.type		r1logprob,@object
	.size		r1logprob,(r2logprob - r1logprob)
r1logprob:
        /*000c*/ 	.byte	0xd1, 0x54, 0x10, 0xbe
	.type		r2logprob,@object
	.size		r2logprob,(r3logprob - r2logprob)
r2logprob:
        /*0010*/ 	.byte	0x06, 0xfc, 0x08, 0xc0
	.type		r3logprob,@object
	.size		r3logprob,(r4logprob - r3logprob)
r3logprob:
        /*0014*/ 	.byte	0xcc, 0xed, 0x88, 0xc0
	.type		r4logprob,@object
	.size		r4logprob,(r5logprob - r4logprob)
r4logprob:
        /*0018*/ 	.byte	0x7b, 0x71, 0x74, 0xbe
	.type		r5logprob,@object
	.size		r5logprob,(r6logprob - r5logprob)
r5logprob:
        /*001c*/ 	.byte	0x1c, 0x55, 0xc6, 0xbf
	.type		r6logprob,@object
	.size		r6logprob,(r7logprob - r6logprob)
r6logprob:
        /*0020*/ 	.byte	0xb3, 0x18, 0xe4, 0xbd
	.type		r7logprob,@object
	.size		r7logprob,(.L_9 - r7logprob)
r7logprob:
        /*0024*/ 	.byte	0x59, 0x00, 0x10, 0xc0
.L_9:


//--------------------- .text._Z16outsidealgorithmPfPKfS1_S1_iif --------------------------
	.section	.text._Z16outsidealgorithmPfPKfS1_S1_iif,"ax",@progbits
	.align	128
        .global         _Z16outsidealgorithmPfPKfS1_S1_iif
        .type           _Z16outsidealgorithmPfPKfS1_S1_iif,@function
        .size           _Z16outsidealgorithmPfPKfS1_S1_iif,(.L_x_100 - _Z16outsidealgorithmPfPKfS1_S1_iif)
        .other          _Z16outsidealgorithmPfPKfS1_S1_iif,@"STO_CUDA_ENTRY STV_DEFAULT"
_Z16outsidealgorithmPfPKfS1_S1_iif:
.text._Z16outsidealgorithmPfPKfS1_S1_iif:
[----:B------:R-:W-:Y:S01]  /*0000*/  LDC R1, c[0x0][0x37c] ;  /* 0x0000df00ff017b82 */ /* 0x000fe20000000800 */
[----:B------:R-:W0:Y:S07]  /*0010*/  S2R R7, SR_TID.X ;  /* 0x0000000000077919 */ /* 0x000e2e0000002100 */
[----:B------:R-:W1:Y:S01]  /*0020*/  S2UR UR4, SR_CTAID.X ;  /* 0x00000000000479c3 */ /* 0x000e620000002500 */
[----:B------:R-:W1:Y:S07]  /*0030*/  LDCU UR5, c[0x0][0x360] ;  /* 0x00006c00ff0577ac */ /* 0x000e6e0008000800 */
[----:B------:R-:W2:Y:S01]  /*0040*/  LDC.64 R10, c[0x0][0x3a0] ;  /* 0x0000e800ff0a7b82 */ /* 0x000ea20000000a00 */
[----:B-1----:R-:W-:-:S06]  /*0050*/  UIMAD UR4, UR4, UR5, URZ ;  /* 0x00000005040472a4 */ /* 0x002fcc000f8e02ff */
[----:B0-----:R-:W-:Y:S02]  /*0060*/  IADD3 R0, PT, PT, R7, UR4, RZ ;  /* 0x0000000407007c10 */ /* 0x001fe4000fffe0ff */
[----:B--2---:R-:W-:-:S04]  /*0070*/  IADD3 R3, PT, PT, R11, -R10, RZ ;  /* 0x8000000a0b037210 */ /* 0x004fc80007ffe0ff */
[----:B------:R-:W-:-:S13]  /*0080*/  ISETP.GE.AND P0, PT, R0, R3, PT ;  /* 0x000000030000720c */ /* 0x000fda0003f06270 */
[----:B------:R-:W-:Y:S05]  /*0090*/  @P0 EXIT ;  /* 0x000000000000094d */ /* 0x000fea0003800000 */
[----:B------:R-:W-:Y:S01]  /*00a0*/  IADD3 R6, PT, PT, R0, R10, RZ ;  /* 0x0000000a00067210 */ /* 0x000fe20007ffe0ff */
[----:B------:R-:W0:Y:S01]  /*00b0*/  LDCU.64 UR6, c[0x0][0x358] ;  /* 0x00006b00ff0677ac */ /* 0x000e220008000a00 */
[----:B------:R-:W-:Y:S01]  /*00c0*/  BSSY.RECONVERGENT B0, `(.L_x_0) ;  /* 0x0000075000007945 */ /* 0x000fe20003800200 */
[----:B------:R-:W-:Y:S01]  /*00d0*/  HFMA2 R12, -RZ, RZ, -598.5, 40320 ;  /* 0xe0ad78ecff0c7431 */ /* 0x000fe200000001ff */
[----:B------:R-:W-:Y:S01]  /*00e0*/  IADD3 R8, PT, PT, R6, 0x1, RZ ;  /* 0x0000000106087810 */ /* 0x000fe20007ffe0ff */
[----:B------:R-:W1:Y:S03]  /*00f0*/  LDCU UR8, c[0x0][0x3a4] ;  /* 0x00007480ff0877ac */ /* 0x000e660008000800 */
[----:B------:R-:W-:-:S13]  /*0100*/  ISETP.GE.AND P0, PT, R8, R11, PT ;  /* 0x0000000b0800720c */ /* 0x000fda0003f06270 */
[----:B0-----:R-:W-:Y:S05]  /*0110*/  @P0 BRA `(.L_x_1) ;  /* 0x0000000400bc0947 */ /* 0x001fea0003800000 */
[----:B------:R-:W0:Y:S01]  /*0120*/  LDCU UR5, c[0x3][URZ] ;  /* 0x00c00000ff0577ac */ /* 0x000e220008000800 */
[----:B------:R-:W2:Y:S01]  /*0130*/  LDC.64 R2, c[0x0][0x380] ;  /* 0x0000e000ff027b82 */ /* 0x000ea20000000a00 */
[----:B------:R-:W-:-:S07]  /*0140*/  IADD3 R10, PT, PT, R10, UR4, R7 ;  /* 0x000000040a0a7c10 */ /* 0x000fce000fffe007 */
[----:B------:R-:W3:Y:S01]  /*0150*/  LDC.64 R4, c[0x0][0x388] ;  /* 0x0000e200ff047b82 */ /* 0x000ee20000000a00 */
[C---:B0-----:R-:W-:Y:S02]  /*0160*/  IMAD R9, R11.reuse, UR5, R0 ;  /* 0x000000050b097c24 */ /* 0x041fe4000f8e0200 */
[----:B------:R-:W-:Y:S02]  /*0170*/  IMAD R12, R11, UR5, R8 ;  /* 0x000000050b0c7c24 */ /* 0x000fe4000f8e0208 */
[-CC-:B------:R-:W-:Y:S02]  /*0180*/  IMAD R9, R9, R11.reuse, R10.reuse ;  /* 0x0000000b09097224 */ /* 0x180fe400078e020a */
[----:B------:R-:W-:Y:S01]  /*0190*/  IMAD R11, R12, R11, R10 ;  /* 0x0000000b0c0b7224 */ /* 0x000fe200078e020a */
[----:B------:R-:W-:Y:S02]  /*01a0*/  MOV R12, 0xe0ad78ec ;  /* 0xe0ad78ec000c7802 */ /* 0x000fe40000000f00 */
[----:B------:R-:W-:-:S02]  /*01b0*/  IADD3 R9, PT, PT, R9, 0x1, RZ ;  /* 0x0000000109097810 */ /* 0x000fc40007ffe0ff */
[----:B------:R-:W-:-:S07]  /*01c0*/  IADD3 R13, PT, PT, R11, 0x1, RZ ;  /* 0x000000010b0d7810 */ /* 0x000fce0007ffe0ff */
.L_x_5:
[----:B---3--:R-:W-:-:S04]  /*01d0*/  IMAD.WIDE R18, R13, 0x4, R4 ;  /* 0x000000040d127825 */ /* 0x008fc800078e0204 */
[----:B--2---:R-:W-:Y:S02]  /*01e0*/  IMAD.WIDE R16, R9, 0x4, R2 ;  /* 0x0000000409107825 */ /* 0x004fe400078e0202 */
[----:B------:R-:W2:Y:S04]  /*01f0*/  LDG.E R19, desc[UR6][R18.64] ;  /* 0x0000000612137981 */ /* 0x000ea8000c1e1900 */
[----:B------:R-:W2:Y:S01]  /*0200*/  LDG.E R14, desc[UR6][R16.64] ;  /* 0x00000006100e7981 */ /* 0x000ea2000c1e1900 */
[----:B------:R-:W-:Y:S01]  /*0210*/  FSETP.GTU.AND P0, PT, R12, -1.00000002004087734272e+20, PT ;  /* 0xe0ad78ec0c00780b */ /* 0x000fe20003f0c000 */
[----:B------:R-:W-:Y:S01]  /*0220*/  BSSY.RECONVERGENT B1, `(.L_x_2) ;  /* 0x0000057000017945 */ /* 0x000fe20003800200 */
[----:B------:R-:W-:Y:S01]  /*0230*/  MOV R11, R12 ;  /* 0x0000000c000b7202 */ /* 0x000fe20000000f00 */
[----:B--2---:R-:W-:-:S05]  /*0240*/  FADD R14, R14, R19 ;  /* 0x000000130e0e7221 */ /* 0x004fca0000000000 */
[----:B------:R-:W-:-:S05]  /*0250*/  MOV R12, R14 ;  /* 0x0000000e000c7202 */ /* 0x000fca0000000f00 */
[----:B------:R-:W-:Y:S05]  /*0260*/  @!P0 BRA `(.L_x_3) ;  /* 0x0000000400488947 */ /* 0x000fea0003800000 */
[----:B------:R-:W-:Y:S02]  /*0270*/  FSETP.GTU.AND P0, PT, R14, -1.00000002004087734272e+20, PT ;  /* 0xe0ad78ec0e00780b */ /* 0x000fe40003f0c000 */
[----:B------:R-:W-:-:S11]  /*0280*/  MOV R12, R11 ;  /* 0x0000000b000c7202 */ /* 0x000fd60000000f00 */
[----:B------:R-:W-:Y:S05]  /*0290*/  @!P0 BRA `(.L_x_3) ;  /* 0x00000004003c8947 */ /* 0x000fea0003800000 */
[----:B------:R-:W-:-:S13]  /*02a0*/  FSETP.GT.AND P0, PT, R11, R14, PT ;  /* 0x0000000e0b00720b */ /* 0x000fda0003f04000 */
[----:B------:R-:W-:Y:S05]  /*02b0*/  @!P0 BRA `(.L_x_4) ;  /* 0x00000000009c8947 */ /* 0x000fea0003800000 */
[----:B------:R-:W-:Y:S02]  /*02c0*/  HFMA2 R15, -RZ, RZ, 0.96630859375, -0.0022525787353515625 ;  /* 0x3bbb989dff0f7431 */ /* 0x000fe400000001ff */
[----:B------:R-:W-:Y:S01]  /*02d0*/  FADD R14, R14, -R11 ;  /* 0x8000000b0e0e7221 */ /* 0x000fe20000000000 */
[----:B------:R-:W-:Y:S01]  /*02e0*/  MOV R17, 0x437c0000 ;  /* 0x437c000000117802 */ /* 0x000fe20000000f00 */
[----:B------:R-:W-:Y:S02]  /*02f0*/  HFMA2 R19, -RZ, RZ, 1.5048828125, 33.21875 ;  /* 0x3e055027ff137431 */ /* 0x000fe400000001ff */
[----:B------:R-:W-:-:S04]  /*0300*/  FFMA.SAT R12, R14, R15, 0.5 ;  /* 0x3f0000000e0c7423 */ /* 0x000fc8000000200f */
[----:B------:R-:W-:-:S04]  /*0310*/  FFMA.RM R12, R12, R17, 12582913 ;  /* 0x4b4000010c0c7423 */ /* 0x000fc80000004011 */
[C---:B------:R-:W-:Y:S01]  /*0320*/  FADD R15, R12.reuse, -12583039 ;  /* 0xcb40007f0c0f7421 */ /* 0x040fe20000000000 */
[----:B------:R-:W-:-:S03]  /*0330*/  SHF.L.U32 R12, R12, 0x17, RZ ;  /* 0x000000170c0c7819 */ /* 0x000fc600000006ff */
[----:B------:R-:W-:-:S04]  /*0340*/  FFMA R15, R14, 1.4426950216293334961, -R15 ;  /* 0x3fb8aa3b0e0f7823 */ /* 0x000fc8000000080f */
[----:B------:R-:W-:-:S06]  /*0350*/  FFMA R15, R14, 1.925963033500011079e-08, R15 ;  /* 0x32a570600e0f7823 */ /* 0x000fcc000000000f */
[----:B------:R-:W0:Y:S02]  /*0360*/  MUFU.EX2 R15, R15 ;  /* 0x0000000f000f7308 */ /* 0x000e240000000800 */
[----:B0-----:R-:W-:Y:S01]  /*0370*/  FFMA R12, R12, R15, 1 ;  /* 0x3f8000000c0c7423 */ /* 0x001fe2000000000f */
[----:B------:R-:W-:-:S04]  /*0380*/  MOV R15, 0x7f800000 ;  /* 0x7f800000000f7802 */ /* 0x000fc80000000f00 */
[----:B------:R-:W-:-:S13]  /*0390*/  FSETP.GEU.AND P0, PT, R12, 1.175494350822287508e-38, PT ;  /* 0x008000000c00780b */ /* 0x000fda0003f0e000 */
[----:B------:R-:W-:-:S05]  /*03a0*/  @!P0 FMUL R12, R12, 8388608 ;  /* 0x4b0000000c0c8820 */ /* 0x000fca0000400000 */
[----:B------:R-:W-:-:S04]  /*03b0*/  IADD3 R14, PT, PT, R12, -0x3f2aaaab, RZ ;  /* 0xc0d555550c0e7810 */ /* 0x000fc80007ffe0ff */
[----:B------:R-:W-:-:S04]  /*03c0*/  LOP3.LUT R17, R14, 0xff800000, RZ, 0xc0, !PT ;  /* 0xff8000000e117812 */ /* 0x000fc800078ec0ff */
[-C--:B------:R-:W-:Y:S02]  /*03d0*/  IADD3 R14, PT, PT, R12, -R17.reuse, RZ ;  /* 0x800000110c0e7210 */ /* 0x080fe40007ffe0ff */
[----:B------:R-:W-:-:S03]  /*03e0*/  I2FP.F32.S32 R17, R17 ;  /* 0x0000001100117245 */ /* 0x000fc60000201400 */
[----:B------:R-:W-:Y:S01]  /*03f0*/  FADD R16, R14, -1 ;  /* 0xbf8000000e107421 */ /* 0x000fe20000000000 */
[----:B------:R-:W-:Y:S02]  /*0400*/  FSEL R14, RZ, -23, P0 ;  /* 0xc1b80000ff0e7808 */ /* 0x000fe40000000000 */
[----:B------:R-:W-:Y:S01]  /*0410*/  ISETP.GT.U32.AND P0, PT, R12, 0x7f7fffff, PT ;  /* 0x7f7fffff0c00780c */ /* 0x000fe20003f04070 */
[C---:B------:R-:W-:Y:S02]  /*0420*/  FFMA R19, R16.reuse, -R19, 0.14084610342979431152 ;  /* 0x3e1039f610137423 */ /* 0x040fe40000000813 */
[----:B------:R-:W-:Y:S02]  /*0430*/  FFMA R14, R17, 1.1920928955078125e-07, R14 ;  /* 0x34000000110e7823 */ /* 0x000fe4000000000e */
[----:B------:R-:W-:-:S04]  /*0440*/  FFMA R19, R16, R19, -0.12148627638816833496 ;  /* 0xbdf8cdcc10137423 */ /* 0x000fc80000000013 */
[----:B------:R-:W-:-:S04]  /*0450*/  FFMA R19, R16, R19, 0.13980610668659210205 ;  /* 0x3e0f295510137423 */ /* 0x000fc80000000013 */
[----:B------:R-:W-:-:S04]  /*0460*/  FFMA R19, R16, R19, -0.16684235632419586182 ;  /* 0xbe2ad8b910137423 */ /* 0x000fc80000000013 */
[----:B------:R-:W-:-:S04]  /*0470*/  FFMA R19, R16, R19, 0.20012299716472625732 ;  /* 0x3e4ced0b10137423 */ /* 0x000fc80000000013 */
[----:B------:R-:W-:-:S04]  /*0480*/  FFMA R19, R16, R19, -0.24999669194221496582 ;  /* 0xbe7fff2210137423 */ /* 0x000fc80000000013 */
[----:B------:R-:W-:-:S04]  /*0490*/  FFMA R19, R16, R19, 0.33333182334899902344 ;  /* 0x3eaaaa7810137423 */ /* 0x000fc80000000013 */
[----:B------:R-:W-:-:S04]  /*04a0*/  FFMA R19, R16, R19, -0.5 ;  /* 0xbf00000010137423 */ /* 0x000fc80000000013 */
[----:B------:R-:W-:-:S04]  /*04b0*/  FMUL R19, R16, R19 ;  /* 0x0000001310137220 */ /* 0x000fc80000400000 */
[----:B------:R-:W-:-:S04]  /*04c0*/  FFMA R19, R16, R19, R16 ;  /* 0x0000001310137223 */ /* 0x000fc80000000010 */
[----:B------:R-:W-:Y:S01]  /*04d0*/  FFMA R14, R14, 0.69314718246459960938, R19 ;  /* 0x3f3172180e0e7823 */ /* 0x000fe20000000013 */
[C---:B------:R-:W-:Y:S01]  /*04e0*/  @P0 FFMA R14, R12.reuse, R15, +INF ;  /* 0x7f8000000c0e0423 */ /* 0x040fe2000000000f */
[----:B------:R-:W-:-:S04]  /*04f0*/  FSETP.NEU.AND P0, PT, R12, RZ, PT ;  /* 0x000000ff0c00720b */ /* 0x000fc80003f0d000 */
[----:B------:R-:W-:-:S05]  /*0500*/  FSEL R14, R14, -INF , P0 ;  /* 0xff8000000e0e7808 */ /* 0x000fca0000000000 */
[----:B------:R-:W-:Y:S01]  /*0510*/  FADD R12, R14, R11 ;  /* 0x0000000b0e0c7221 */ /* 0x000fe20000000000 */
[----:B------:R-:W-:Y:S06]  /*0520*/  BRA `(.L_x_3) ;  /* 0x0000000000987947 */ /* 0x000fec0003800000 */
.L_x_4:
[----:B------:R-:W-:Y:S02]  /*0530*/  HFMA2 R12, -RZ, RZ, 0.96630859375, -0.0022525787353515625 ;  /* 0x3bbb989dff0c7431 */ /* 0x000fe400000001ff */
[----:B------:R-:W-:Y:S01]  /*0540*/  FADD R11, -R14, R11 ;  /* 0x0000000b0e0b7221 */ /* 0x000fe20000000100 */
[----:B------:R-:W-:Y:S01]  /*0550*/  MOV R15, 0x437c0000 ;  /* 0x437c0000000f7802 */ /* 0x000fe20000000f00 */
[----:B------:R-:W-:Y:S02]  /*0560*/  HFMA2 R20, -RZ, RZ, 1.5048828125, 33.21875 ;  /* 0x3e055027ff147431 */ /* 0x000fe400000001ff */
[----:B------:R-:W-:-:S04]  /*0570*/  FFMA.SAT R12, R11, R12, 0.5 ;  /* 0x3f0000000b0c7423 */ /* 0x000fc8000000200c */
[----:B------:R-:W-:-:S04]  /*0580*/  FFMA.RM R12, R12, R15, 12582913 ;  /* 0x4b4000010c0c7423 */ /* 0x000fc8000000400f */
[----:B------:R-:W-:-:S04]  /*0590*/  FADD R16, R12, -12583039 ;  /* 0xcb40007f0c107421 */ /* 0x000fc80000000000 */
[----:B------:R-:W-:-:S04]  /*05a0*/  FFMA R16, R11, 1.4426950216293334961, -R16 ;  /* 0x3fb8aa3b0b107823 */ /* 0x000fc80000000810 */
[----:B------:R-:W-:Y:S01]  /*05b0*/  FFMA R16, R11, 1.925963033500011079e-08, R16 ;  /* 0x32a570600b107823 */ /* 0x000fe20000000010 */
[----:B------:R-:W-:-:S05]  /*05c0*/  SHF.L.U32 R11, R12, 0x17, RZ ;  /* 0x000000170c0b7819 */ /* 0x000fca00000006ff */
[----:B------:R-:W0:Y:S02]  /*05d0*/  MUFU.EX2 R16, R16 ;  /* 0x0000001000107308 */ /* 0x000e240000000800 */
[----:B0-----:R-:W-:-:S05]  /*05e0*/  FFMA R11, R11, R16, 1 ;  /* 0x3f8000000b0b7423 */ /* 0x001fca0000000010 */
[----:B------:R-:W-:-:S13]  /*05f0*/  FSETP.GEU.AND P0, PT, R11, 1.175494350822287508e-38, PT ;  /* 0x008000000b00780b */ /* 0x000fda0003f0e000 */
[----:B------:R-:W-:-:S05]  /*0600*/  @!P0 FMUL R11, R11, 8388608 ;  /* 0x4b0000000b0b8820 */ /* 0x000fca0000400000 */
[----:B------:R-:W-:-:S04]  /*0610*/  IADD3 R12, PT, PT, R11, -0x3f2aaaab, RZ ;  /* 0xc0d555550b0c7810 */ /* 0x000fc80007ffe0ff */
[----:B------:R-:W-:-:S04]  /*0620*/  LOP3.LUT R18, R12, 0xff800000, RZ, 0xc0, !PT ;  /* 0xff8000000c127812 */ /* 0x000fc800078ec0ff */
[-C--:B------:R-:W-:Y:S02]  /*0630*/  IADD3 R12, PT, PT, R11, -R18.reuse, RZ ;  /* 0x800000120b0c7210 */ /* 0x080fe40007ffe0ff */
[----:B------:R-:W-:-:S03]  /*0640*/  I2FP.F32.S32 R15, R18 ;  /* 0x00000012000f7245 */ /* 0x000fc60000201400 */
[----:B------:R-:W-:-:S04]  /*0650*/  FADD R17, R12, -1 ;  /* 0xbf8000000c117421 */ /* 0x000fc80000000000 */
[----:B------:R-:W-:-:S04]  /*0660*/  FFMA R12, R17, -R20, 0.14084610342979431152 ;  /* 0x3e1039f6110c7423 */ /* 0x000fc80000000814 */
[----:B------:R-:W-:-:S04]  /*0670*/  FFMA R12, R17, R12, -0.12148627638816833496 ;  /* 0xbdf8cdcc110c7423 */ /* 0x000fc8000000000c */
[----:B------:R-:W-:-:S04]  /*0680*/  FFMA R12, R17, R12, 0.13980610668659210205 ;  /* 0x3e0f2955110c7423 */ /* 0x000fc8000000000c */
[----:B------:R-:W-:-:S04]  /*0690*/  FFMA R12, R17, R12, -0.16684235632419586182 ;  /* 0xbe2ad8b9110c7423 */ /* 0x000fc8000000000c */
[----:B------:R-:W-:-:S04]  /*06a0*/  FFMA R12, R17, R12, 0.20012299716472625732 ;  /* 0x3e4ced0b110c7423 */ /* 0x000fc8000000000c */
[----:B------:R-:W-:-:S04]  /*06b0*/  FFMA R12, R17, R12, -0.24999669194221496582 ;  /* 0xbe7fff22110c7423 */ /* 0x000fc8000000000c */
[----:B------:R-:W-:-:S04]  /*06c0*/  FFMA R12, R17, R12, 0.33333182334899902344 ;  /* 0x3eaaaa78110c7423 */ /* 0x000fc8000000000c */
[----:B------:R-:W-:Y:S01]  /*06d0*/  FFMA R16, R17, R12, -0.5 ;  /* 0xbf00000011107423 */ /* 0x000fe2000000000c */
[----:B------:R-:W-:Y:S02]  /*06e0*/  FSEL R12, RZ, -23, P0 ;  /* 0xc1b80000ff0c7808 */ /* 0x000fe40000000000 */
[----:B------:R-:W-:Y:S01]  /*06f0*/  ISETP.GT.U32.AND P0, PT, R11, 0x7f7fffff, PT ;  /* 0x7f7fffff0b00780c */ /* 0x000fe20003f04070 */
[----:B------:R-:W-:Y:S02]  /*0700*/  FMUL R16, R17, R16 ;  /* 0x0000001011107220 */ /* 0x000fe40000400000 */
[----:B------:R-:W-:Y:S02]  /*0710*/  FFMA R12, R15, 1.1920928955078125e-07, R12 ;  /* 0x340000000f0c7823 */ /* 0x000fe4000000000c */
[----:B------:R-:W-:Y:S01]  /*0720*/  FFMA R17, R17, R16, R17 ;  /* 0x0000001011117223 */ /* 0x000fe20000000011 */
[----:B------:R-:W-:-:S03]  /*0730*/  MOV R16, 0x7f800000 ;  /* 0x7f80000000107802 */ /* 0x000fc60000000f00 */
[----:B------:R-:W-:-:S04]  /*0740*/  FFMA R12, R12, 0.69314718246459960938, R17 ;  /* 0x3f3172180c0c7823 */ /* 0x000fc80000000011 */
[C---:B------:R-:W-:Y:S01]  /*0750*/  @P0 FFMA R12, R11.reuse, R16, +INF ;  /* 0x7f8000000b0c0423 */ /* 0x040fe20000000010 */
[----:B------:R-:W-:-:S04]  /*0760*/  FSETP.NEU.AND P0, PT, R11, RZ, PT ;  /* 0x000000ff0b00720b */ /* 0x000fc80003f0d000 */
[----:B------:R-:W-:-:S05]  /*0770*/  FSEL R11, R12, -INF , P0 ;  /* 0xff8000000c0b7808 */ /* 0x000fca0000000000 */
[----:B------:R-:W-:-:S07]  /*0780*/  FADD R12, R14, R11 ;  /* 0x0000000b0e0c7221 */ /* 0x000fce0000000000 */
.L_x_3:
[----:B-1----:R-:W-:Y:S05]  /*0790*/  BSYNC.RECONVERGENT B1 ;  /* 0x0000000000017941 */ /* 0x002fea0003800200 */
.L_x_2:
[C---:B------:R-:W-:Y:S02]  /*07a0*/  IADD3 R14, PT, PT, R10.reuse, 0x2, RZ ;  /* 0x000000020a0e7810 */ /* 0x040fe40007ffe0ff */
[----:B------:R-:W-:Y:S02]  /*07b0*/  MOV R11, UR8 ;  /* 0x00000008000b7c02 */ /* 0x000fe40008000f00 */
[----:B------:R-:W-:Y:S02]  /*07c0*/  IADD3 R10, PT, PT, R10, 0x1, RZ ;  /* 0x000000010a0a7810 */ /* 0x000fe40007ffe0ff */
[----:B------:R-:W-:Y:S02]  /*07d0*/  ISETP.GE.AND P0, PT, R14, R11, PT ;  /* 0x0000000b0e00720c */ /* 0x000fe40003f06270 */
[----:B------:R-:W-:Y:S02]  /*07e0*/  IADD3 R9, PT, PT, R9, 0x1, RZ ;  /* 0x0000000109097810 */ /* 0x000fe40007ffe0ff */
[----:B------:R-:W-:-:S09]  /*07f0*/  IADD3 R13, PT, PT, R13, 0x1, RZ ;  /* 0x000000010d0d7810 */ /* 0x000fd20007ffe0ff */
[----:B------:R-:W-:Y:S05]  /*0800*/  @!P0 BRA `(.L_x_5) ;  /* 0xfffffff800708947 */ /* 0x000fea000383ffff */
.L_x_1:
[----:B-1----:R-:W-:Y:S05]  /*0810*/  BSYNC.RECONVERGENT B0 ;  /* 0x0000000000007941 */ /* 0x002fea0003800200 */
.L_x_0:
[----:B------:R-:W0:Y:S01]  /*0820*/  LDCU.64 UR10, c[0x0][0x380] ;  /* 0x00007000ff0a77ac */ /* 0x000e220008000a00 */
[-C--:B------:R-:W-:Y:S01]  /*0830*/  IMAD R13, R11, R11.reuse, RZ ;  /* 0x0000000b0b0d7224 */ /* 0x080fe200078e02ff */
[----:B------:R-:W1:Y:S01]  /*0840*/  LDC R15, c[0x0][0x3a8] ;  /* 0x0000ea00ff0f7b82 */ /* 0x000e620000000800 */
[----:B------:R-:W-:Y:S01]  /*0850*/  IMAD R9, R0, R11, R6 ;  /* 0x0000000b00097224 */ /* 0x000fe200078e0206 */
[----:B------:R-:W2:Y:S01]  /*0860*/  LDCU.64 UR8, c[0x3][0x8] ;  /* 0x00c00100ff0877ac */ /* 0x000ea20008000a00 */
[----:B0-----:R-:W-:Y:S02]  /*0870*/  MOV R4, UR10 ;  /* 0x0000000a00047c02 */ /* 0x001fe40008000f00 */
[----:B------:R-:W-:Y:S01]  /*0880*/  MOV R5, UR11 ;  /* 0x0000000b00057c02 */ /* 0x000fe20008000f00 */
[----:B--2---:R-:W-:-:S04]  /*0890*/  IMAD R3, R13, UR8, R9 ;  /* 0x000000080d037c24 */ /* 0x004fc8000f8e0209 */
[----:B------:R-:W-:-:S05]  /*08a0*/  IMAD.WIDE R2, R3, 0x4, R4 ;  /* 0x0000000403027825 */ /* 0x000fca00078e0204 */
[----:B------:R-:W2:Y:S01]  /*08b0*/  LDG.E R10, desc[UR6][R2.64] ;  /* 0x00000006020a7981 */ /* 0x000ea2000c1e1900 */
[----:B-1----:R-:W-:Y:S01]  /*08c0*/  FFMA R15, R15, UR9, R12 ;  /* 0x000000090f0f7c23 */ /* 0x002fe2000800000c */
[----:B------:R-:W-:Y:S04]  /*08d0*/  BSSY.RECONVERGENT B0, `(.L_x_6) ;  /* 0x0000056000007945 */ /* 0x000fe80003800200 */
[----:B------:R-:W-:Y:S02]  /*08e0*/  MOV R17, R15 ;  /* 0x0000000f00117202 */ /* 0x000fe40000000f00 */
[----:B--2---:R-:W-:-:S13]  /*08f0*/  FSETP.GTU.AND P0, PT, R10, -1.00000002004087734272e+20, PT ;  /* 0xe0ad78ec0a00780b */ /* 0x004fda0003f0c000 */
[----:B------:R-:W-:Y:S05]  /*0900*/  @!P0 BRA `(.L_x_7) ;  /* 0x0000000400488947 */ /* 0x000fea0003800000 */
[----:B------:R-:W-:Y:S02]  /*0910*/  FSETP.GTU.AND P0, PT, R15, -1.00000002004087734272e+20, PT ;  /* 0xe0ad78ec0f00780b */ /* 0x000fe40003f0c000 */
[----:B------:R-:W-:-:S11]  /*0920*/  MOV R17, R10 ;  /* 0x0000000a00117202 */ /* 0x000fd60000000f00 */
[----:B------:R-:W-:Y:S05]  /*0930*/  @!P0 BRA `(.L_x_7) ;  /* 0x00000004003c8947 */ /* 0x000fea0003800000 */
[----:B------:R-:W-:-:S13]  /*0940*/  FSETP.GT.AND P0, PT, R10, R15, PT ;  /* 0x0000000f0a00720b */ /* 0x000fda0003f04000 */
[----:B------:R-:W-:Y:S05]  /*0950*/  @!P0 BRA `(.L_x_8) ;  /* 0x00000000009c8947 */ /* 0x000fea0003800000 */
[----:B------:R-:W-:Y:S02]  /*0960*/  HFMA2 R12, -RZ, RZ, 0.96630859375, -0.0022525787353515625 ;  /* 0x3bbb989dff0c7431 */ /* 0x000fe400000001ff */
[----:B------:R-:W-:Y:S01]  /*0970*/  FADD R15, -R10, R15 ;  /* 0x0000000f0a0f7221 */ /* 0x000fe20000000100 */
[----:B------:R-:W-:-:S03]  /*0980*/  MOV R17, 0x437c0000 ;  /* 0x437c000000117802 */ /* 0x000fc60000000f00 */
[----:B------:R-:W-:-:S04]  /*0990*/  FFMA.SAT R12, R15, R12, 0.5 ;  /* 0x3f0000000f0c7423 */ /* 0x000fc8000000200c */
[----:B------:R-:W-:Y:S01]  /*09a0*/  FFMA.RM R12, R12, R17, 12582913 ;  /* 0x4b4000010c0c7423 */ /* 0x000fe20000004011 */
[----:B------:R-:W-:-:S03]  /*09b0*/  HFMA2 R17, -RZ, RZ, 1.5048828125, 33.21875 ;  /* 0x3e055027ff117431 */ /* 0x000fc600000001ff */
[C---:B------:R-:W-:Y:S01]  /*09c0*/  FADD R14, R12.reuse, -12583039 ;  /* 0xcb40007f0c0e7421 */ /* 0x040fe20000000000 */
[----:B------:R-:W-:-:S03]  /*09d0*/  SHF.L.U32 R12, R12, 0x17, RZ ;  /* 0x000000170c0c7819 */ /* 0x000fc600000006ff */
[----:B------:R-:W-:-:S04]  /*09e0*/  FFMA R14, R15, 1.4426950216293334961, -R14 ;  /* 0x3fb8aa3b0f0e7823 */ /* 0x000fc8000000080e */
[----:B------:R-:W-:-:S04]  /*09f0*/  FFMA R14, R15, 1.925963033500011079e-08, R14 ;  /* 0x32a570600f0e7823 */ /* 0x000fc8000000000e */
[----:B------:R-:W0:Y:S02]  /*0a00*/  MUFU.EX2 R15, R14 ;  /* 0x0000000e000f7308 */ /* 0x000e240000000800 */
[----:B0-----:R-:W-:-:S05]  /*0a10*/  FFMA R12, R12, R15, 1 ;  /* 0x3f8000000c0c7423 */ /* 0x001fca000000000f */
[----:B------:R-:W-:-:S04]  /*0a20*/  FSETP.GEU.AND P0, PT, R12, 1.175494350822287508e-38, PT ;  /* 0x008000000c00780b */ /* 0x000fc80003f0e000 */
[----:B------:R-:W-:-:S09]  /*0a30*/  FSEL R14, RZ, -23, P0 ;  /* 0xc1b80000ff0e7808 */ /* 0x000fd20000000000 */
[----:B------:R-:W-:-:S05]  /*0a40*/  @!P0 FMUL R12, R12, 8388608 ;  /* 0x4b0000000c0c8820 */ /* 0x000fca0000400000 */
[C---:B------:R-:W-:Y:S02]  /*0a50*/  IADD3 R15, PT, PT, R12.reuse, -0x3f2aaaab, RZ ;  /* 0xc0d555550c0f7810 */ /* 0x040fe40007ffe0ff */
[----:B------:R-:W-:Y:S02]  /*0a60*/  ISETP.GT.U32.AND P0, PT, R12, 0x7f7fffff, PT ;  /* 0x7f7fffff0c00780c */ /* 0x000fe40003f04070 */
[----:B------:R-:W-:-:S04]  /*0a70*/  LOP3.LUT R15, R15, 0xff800000, RZ, 0xc0, !PT ;  /* 0xff8000000f0f7812 */ /* 0x000fc800078ec0ff */
[-C--:B------:R-:W-:Y:S02]  /*0a80*/  IADD3 R16, PT, PT, R12, -R15.reuse, RZ ;  /* 0x8000000f0c107210 */ /* 0x080fe40007ffe0ff */
[----:B------:R-:W-:-:S03]  /*0a90*/  I2FP.F32.S32 R15, R15 ;  /* 0x0000000f000f7245 */ /* 0x000fc60000201400 */
[----:B------:R-:W-:Y:S02]  /*0aa0*/  FADD R16, R16, -1 ;  /* 0xbf80000010107421 */ /* 0x000fe40000000000 */
[----:B------:R-:W-:Y:S01]  /*0ab0*/  FFMA R14, R15, 1.1920928955078125e-07, R14 ;  /* 0x340000000f0e7823 */ /* 0x000fe2000000000e */
[----:B------:R-:W-:Y:S01]  /*0ac0*/  MOV R15, 0x7f800000 ;  /* 0x7f800000000f7802 */ /* 0x000fe20000000f00 */
[----:B------:R-:W-:-:S04]  /*0ad0*/  FFMA R17, R16, -R17, 0.14084610342979431152 ;  /* 0x3e1039f610117423 */ /* 0x000fc80000000811 */
        /* <DEDUP_REMOVED lines=15> */
.L_x_8:
[----:B------:R-:W-:Y:S02]  /*0bd0*/  HFMA2 R17, -RZ, RZ, 0.96630859375, -0.0022525787353515625 ;  /* 0x3bbb989dff117431 */ /* 0x000fe400000001ff */
[----:B------:R-:W-:Y:S01]  /*0be0*/  FADD R10, R10, -R15 ;  /* 0x8000000f0a0a7221 */ /* 0x000fe20000000000 */
        /* <DEDUP_REMOVED lines=35> */
[----:B------:R-:W-:-:S07]  /*0e20*/  FADD R17, R15, R12 ;  /* 0x0000000c0f117221 */ /* 0x000fce0000000000 */
.L_x_7:
[----:B------:R-:W-:Y:S05]  /*0e30*/  BSYNC.RECONVERGENT B0 ;  /* 0x0000000000007941 */ /* 0x000fea0003800200 */
.L_x_6:
[----:B------:R0:W-:Y:S01]  /*0e40*/  STG.E desc[UR6][R2.64], R17 ;  /* 0x0000001102007986 */ /* 0x0001e2000c101906 */
[----:B------:R-:W-:Y:S01]  /*0e50*/  ISETP.GE.AND P0, PT, R0, 0x1, PT ;  /* 0x000000010000780c */ /* 0x000fe20003f06270 */
[----:B------:R-:W1:Y:S01]  /*0e60*/  LDCU UR9, c[0x0][0x3a4] ;  /* 0x00007480ff0977ac */ /* 0x000e620008000800 */
[----:B------:R-:W-:Y:S01]  /*0e70*/  BSSY.RECONVERGENT B0, `(.L_x_9) ;  /* 0x000006e000007945 */ /* 0x000fe20003800200 */
[----:B------:R-:W-:-:S10]  /*0e80*/  HFMA2 R20, -RZ, RZ, -598.5, 40320 ;  /* 0xe0ad78ecff147431 */ /* 0x000fd400000001ff */
[----:B0-----:R-:W-:Y:S05]  /*0e90*/  @!P0 BRA `(.L_x_10) ;  /* 0x0000000400ac8947 */ /* 0x001fea0003800000 */
[----:B------:R-:W0:Y:S01]  /*0ea0*/  LDC.64 R4, c[0x0][0x380] ;  /* 0x0000e000ff047b82 */ /* 0x000e220000000a00 */
[----:B------:R-:W2:Y:S01]  /*0eb0*/  LDCU UR5, c[0x3][URZ] ;  /* 0x00c00000ff0577ac */ /* 0x000ea20008000800 */
[----:B------:R-:W-:Y:S01]  /*0ec0*/  IMAD R19, R13, UR8, R0 ;  /* 0x000000080d137c24 */ /* 0x000fe2000f8e0200 */
[----:B------:R-:W-:Y:S02]  /*0ed0*/  IADD3 R18, PT, PT, -R0, RZ, RZ ;  /* 0x000000ff00127210 */ /* 0x000fe40007ffe1ff */
[----:B------:R-:W-:Y:S02]  /*0ee0*/  MOV R20, 0xe0ad78ec ;  /* 0xe0ad78ec00147802 */ /* 0x000fe40000000f00 */
[----:B------:R-:W-:Y:S01]  /*0ef0*/  IADD3 R19, PT, PT, R19, -0x1, RZ ;  /* 0xffffffff13137810 */ /* 0x000fe20007ffe0ff */
[----:B------:R-:W3:Y:S01]  /*0f00*/  LDC.64 R14, c[0x0][0x388] ;  /* 0x0000e200ff0e7b82 */ /* 0x000ee20000000a00 */
[----:B--2---:R-:W-:-:S07]  /*0f10*/  IMAD R12, R13, UR5, R6 ;  /* 0x000000050d0c7c24 */ /* 0x004fce000f8e0206 */
.L_x_14:
[----:B---3--:R-:W-:-:S04]  /*0f20*/  IMAD.WIDE R10, R19, 0x4, R14 ;  /* 0x00000004130a7825 */ /* 0x008fc800078e020e */
[----:B0-----:R-:W-:Y:S02]  /*0f30*/  IMAD.WIDE R16, R12, 0x4, R4 ;  /* 0x000000040c107825 */ /* 0x001fe400078e0204 */
[----:B------:R-:W2:Y:S04]  /*0f40*/  LDG.E R11, desc[UR6][R10.64] ;  /* 0x000000060a0b7981 */ /* 0x000ea8000c1e1900 */
[----:B------:R-:W2:Y:S01]  /*0f50*/  LDG.E R16, desc[UR6][R16.64] ;  /* 0x0000000610107981 */ /* 0x000ea2000c1e1900 */
[----:B------:R-:W-:Y:S01]  /*0f60*/  FSETP.GTU.AND P1, PT, R20, -1.00000002004087734272e+20, PT ;  /* 0xe0ad78ec1400780b */ /* 0x000fe20003f2c000 */
[----:B------:R-:W-:Y:S01]  /*0f70*/  BSSY.RECONVERGENT B1, `(.L_x_11) ;  /* 0x0000059000017945 */ /* 0x000fe20003800200 */
[----:B------:R-:W-:Y:S02]  /*0f80*/  IADD3 R18, PT, PT, R18, 0x1, RZ ;  /* 0x0000000112127810 */ /* 0x000fe40007ffe0ff */
[----:B------:R-:W-:-:S02]  /*0f90*/  MOV R21, R20 ;  /* 0x0000001400157202 */ /* 0x000fc40000000f00 */
[----:B------:R-:W-:Y:S01]  /*0fa0*/  ISETP.NE.AND P0, PT, R18, RZ, PT ;  /* 0x000000ff1200720c */ /* 0x000fe20003f05270 */
[----:B--2---:R-:W-:-:S05]  /*0fb0*/  FADD R22, R16, R11 ;  /* 0x0000000b10167221 */ /* 0x004fca0000000000 */
[----:B------:R-:W-:Y:S01]  /*0fc0*/  MOV R20, R22 ;  /* 0x0000001600147202 */ /* 0x000fe20000000f00 */
[----:B------:R-:W-:Y:S06]  /*0fd0*/  @!P1 BRA `(.L_x_12) ;  /* 0x0000000400489947 */ /* 0x000fec0003800000 */
        /* <DEDUP_REMOVED lines=14> */
[----:B------:R-:W-:-:S04]  /*10c0*/  FFMA R22, R22, 1.925963033500011079e-08, R11 ;  /* 0x32a5706016167823 */ /* 0x000fc8000000000b */
        /* <DEDUP_REMOVED lines=16> */
[C---:B------:R-:W-:Y:S01]  /*11d0*/  FFMA R20, R11.reuse, R16, -0.5 ;  /* 0xbf0000000b147423 */ /* 0x040fe20000000010 */
[----:B------:R-:W-:Y:S02]  /*11e0*/  FSEL R16, RZ, -23, P1 ;  /* 0xc1b80000ff107808 */ /* 0x000fe40000800000 */
[----:B------:R-:W-:Y:S01]  /*11f0*/  ISETP.GT.U32.AND P1, PT, R10, 0x7f7fffff, PT ;  /* 0x7f7fffff0a00780c */ /* 0x000fe20003f24070 */
[----:B------:R-:W-:Y:S02]  /*1200*/  FMUL R20, R11, R20 ;  /* 0x000000140b147220 */ /* 0x000fe40000400000 */
[----:B------:R-:W-:Y:S01]  /*1210*/  FFMA R16, R17, 1.1920928955078125e-07, R16 ;  /* 0x3400000011107823 */ /* 0x000fe20000000010 */
[----:B------:R-:W-:Y:S01]  /*1220*/  MOV R17, 0x7f800000 ;  /* 0x7f80000000117802 */ /* 0x000fe20000000f00 */
[----:B------:R-:W-:-:S04]  /*1230*/  FFMA R11, R11, R20, R11 ;  /* 0x000000140b0b7223 */ /* 0x000fc8000000000b */
[----:B------:R-:W-:-:S04]  /*1240*/  FFMA R11, R16, 0.69314718246459960938, R11 ;  /* 0x3f317218100b7823 */ /* 0x000fc8000000000b */
[C---:B------:R-:W-:Y:S01]  /*1250*/  @P1 FFMA R11, R10.reuse, R17, +INF ;  /* 0x7f8000000a0b1423 */ /* 0x040fe20000000011 */
[----:B------:R-:W-:-:S04]  /*1260*/  FSETP.NEU.AND P1, PT, R10, RZ, PT ;  /* 0x000000ff0a00720b */ /* 0x000fc80003f2d000 */
[----:B------:R-:W-:-:S05]  /*1270*/  FSEL R20, R11, -INF , P1 ;  /* 0xff8000000b147808 */ /* 0x000fca0000800000 */
[----:B------:R-:W-:Y:S01]  /*1280*/  FADD R20, R20, R21 ;  /* 0x0000001514147221 */ /* 0x000fe20000000000 */
[----:B------:R-:W-:Y:S06]  /*1290*/  BRA `(.L_x_12) ;  /* 0x0000000000987947 */ /* 0x000fec0003800000 */
.L_x_13:
[----:B------:R-:W-:Y:S02]  /*12a0*/  HFMA2 R10, -RZ, RZ, 0.96630859375, -0.0022525787353515625 ;  /* 0x3bbb989dff0a7431 */ /* 0x000fe400000001ff */
[----:B------:R-:W-:Y:S01]  /*12b0*/  FADD R21, -R22, R21 ;  /* 0x0000001516157221 */ /* 0x000fe20000000100 */
        /* <DEDUP_REMOVED lines=36> */
.L_x_12:
[----:B-1----:R-:W-:Y:S05]  /*1500*/  BSYNC.RECONVERGENT B1 ;  /* 0x0000000000017941 */ /* 0x002fea0003800200 */
.L_x_11:
[----:B------:R-:W-:-:S04]  /*1510*/  MOV R11, UR9 ;  /* 0x00000009000b7c02 */ /* 0x000fc80008000f00 */
[-C--:B------:R-:W-:Y:S02]  /*1520*/  IADD3 R19, PT, PT, R19, R11.reuse, RZ ;  /* 0x0000000b13137210 */ /* 0x080fe40007ffe0ff */
[----:B------:R-:W-:Y:S01]  /*1530*/  IADD3 R12, PT, PT, R12, R11, RZ ;  /* 0x0000000b0c0c7210 */ /* 0x000fe20007ffe0ff */
[----:B------:R-:W-:Y:S06]  /*1540*/  @P0 BRA `(.L_x_14) ;  /* 0xfffffff800740947 */ /* 0x000fec000383ffff */
.L_x_10:
[----:B-1----:R-:W-:Y:S05]  /*1550*/  BSYNC.RECONVERGENT B0 ;  /* 0x0000000000007941 */ /* 0x002fea0003800200 */
.L_x_9:
[----:B------:R-:W0:Y:S01]  /*1560*/  LDCU UR8, c[0x3][URZ] ;  /* 0x00c00000ff0877ac */ /* 0x000e220008000800 */
[----:B------:R-:W1:Y:S01]  /*1570*/  LDC R15, c[0x3][0xc] ;  /* 0x00c00300ff0f7b82 */ /* 0x000e620000000800 */
[----:B------:R-:W1:Y:S01]  /*1580*/  LDCU UR5, c[0x0][0x3a8] ;  /* 0x00007500ff0577ac */ /* 0x000e620008000800 */
[----:B0-----:R-:W-:-:S04]  /*1590*/  IMAD R17, R13, UR8, R9 ;  /* 0x000000080d117c24 */ /* 0x001fc8000f8e0209 */
        /* <DEDUP_REMOVED lines=31> */
[----:B------:R-:W-:Y:S02]  /*1790*/  I2FP.F32.S32 R18, R19 ;  /* 0x0000001300127245 */ /* 0x000fe40000201400 */
[----:B------:R-:W-:Y:S01]  /*17a0*/  MOV R19, 0x7f800000 ;  /* 0x7f80000000137802 */ /* 0x000fe20000000f00 */
[----:B------:R-:W-:Y:S02]  /*17b0*/  FADD R14, R14, -1 ;  /* 0xbf8000000e0e7421 */ /* 0x000fe40000000000 */
[----:B------:R-:W-:Y:S02]  /*17c0*/  FFMA R15, R18, 1.1920928955078125e-07, R15 ;  /* 0x34000000120f7823 */ /* 0x000fe4000000000f */
        /* <DEDUP_REMOVED lines=16> */
.L_x_17:
        /* <DEDUP_REMOVED lines=38> */
.L_x_16:
[----:B------:R-:W-:Y:S05]  /*1b30*/  BSYNC.RECONVERGENT B0 ;  /* 0x0000000000007941 */ /* 0x000fea0003800200 */
.L_x_15:
[----:B------:R0:W-:Y:S01]  /*1b40*/  STG.E desc[UR6][R16.64], R19 ;  /* 0x0000001310007986 */ /* 0x0001e2000c101906 */
[----:B------:R-:W-:Y:S01]  /*1b50*/  ISETP.GE.AND P0, PT, R8, R11, PT ;  /* 0x0000000b0800720c */ /* 0x000fe20003f06270 */
[----:B------:R-:W1:Y:S01]  /*1b60*/  LDCU UR9, c[0x0][0x3a4] ;  /* 0x00007480ff0977ac */ /* 0x000e620008000800 */
[----:B------:R-:W-:Y:S01]  /*1b70*/  BSSY.RECONVERGENT B0, `(.L_x_18) ;  /* 0x0000073000007945 */ /* 0x000fe20003800200 */
[----:B------:R-:W-:-:S10]  /*1b80*/  HFMA2 R20, -RZ, RZ, -598.5, 40320 ;  /* 0xe0ad78ecff147431 */ /* 0x000fd400000001ff */
[----:B0-----:R-:W-:Y:S05]  /*1b90*/  @P0 BRA `(.L_x_19) ;  /* 0x0000000400c00947 */ /* 0x001fea0003800000 */
[----:B------:R-:W0:Y:S01]  /*1ba0*/  LDC R12, c[0x0][0x3a0] ;  /* 0x0000e800ff0c7b82 */ /* 0x000e220000000800 */
[----:B------:R-:W2:Y:S01]  /*1bb0*/  LDCU UR5, c[0x3][0x4] ;  /* 0x00c00080ff0577ac */ /* 0x000ea20008000800 */
[----:B------:R-:W-:-:S06]  /*1bc0*/  MOV R20, 0xe0ad78ec ;  /* 0xe0ad78ec00147802 */ /* 0x000fcc0000000f00 */
[----:B------:R-:W3:Y:S08]  /*1bd0*/  LDC.64 R4, c[0x0][0x380] ;  /* 0x0000e000ff047b82 */ /* 0x000ef00000000a00 */
[----:B------:R-:W4:Y:S01]  /*1be0*/  LDC.64 R14, c[0x0][0x388] ;  /* 0x0000e200ff0e7b82 */ /* 0x000f220000000a00 */
[C---:B--2---:R-:W-:Y:S01]  /*1bf0*/  IMAD R21, R11.reuse, UR5, R0 ;  /* 0x000000050b157c24 */ /* 0x044fe2000f8e0200 */
[----:B0-----:R-:W-:Y:S01]  /*1c00*/  IADD3 R12, PT, PT, R12, UR4, R7 ;  /* 0x000000040c0c7c10 */ /* 0x001fe2000fffe007 */
[----:B------:R-:W-:-:S04]  /*1c10*/  IMAD R7, R11, UR8, R8 ;  /* 0x000000080b077c24 */ /* 0x000fc8000f8e0208 */
[-CC-:B------:R-:W-:Y:S02]  /*1c20*/  IMAD R21, R21, R11.reuse, R12.reuse ;  /* 0x0000000b15157224 */ /* 0x180fe400078e020c */
[----:B------:R-:W-:-:S03]  /*1c30*/  IMAD R7, R7, R11, R12 ;  /* 0x0000000b07077224 */ /* 0x000fc600078e020c */
[----:B------:R-:W-:Y:S02]  /*1c40*/  IADD3 R21, PT, PT, R21, 0x1, RZ ;  /* 0x0000000115157810 */ /* 0x000fe40007ffe0ff */
[----:B---3--:R-:W-:-:S07]  /*1c50*/  IADD3 R7, PT, PT, R7, 0x1, RZ ;  /* 0x0000000107077810 */ /* 0x008fce0007ffe0ff */
.L_x_23:
[----:B----4-:R-:W-:-:S04]  /*1c60*/  IMAD.WIDE R10, R7, 0x4, R14 ;  /* 0x00000004070a7825 */ /* 0x010fc800078e020e */
[----:B------:R-:W-:Y:S02]  /*1c70*/  IMAD.WIDE R18, R21, 0x4, R4 ;  /* 0x0000000415127825 */ /* 0x000fe400078e0204 */
        /* <DEDUP_REMOVED lines=52> */
.L_x_22:
        /* <DEDUP_REMOVED lines=37> */
[----:B------:R-:W-:-:S07]  /*2210*/  FADD R20, R23, R20 ;  /* 0x0000001417147221 */ /* 0x000fce0000000000 */
.L_x_21:
[----:B-1----:R-:W-:Y:S05]  /*2220*/  BSYNC.RECONVERGENT B1 ;  /* 0x0000000000017941 */ /* 0x002fea0003800200 */
.L_x_20:
[C---:B------:R-:W-:Y:S02]  /*2230*/  IADD3 R10, PT, PT, R12.reuse, 0x2, RZ ;  /* 0x000000020c0a7810 */ /* 0x040fe40007ffe0ff */
[----:B------:R-:W-:Y:S02]  /*2240*/  MOV R11, UR9 ;  /* 0x00000009000b7c02 */ /* 0x000fe40008000f00 */
[----:B------:R-:W-:Y:S02]  /*2250*/  IADD3 R12, PT, PT, R12, 0x1, RZ ;  /* 0x000000010c0c7810 */ /* 0x000fe40007ffe0ff */
[----:B------:R-:W-:Y:S02]  /*2260*/  ISETP.GE.AND P0, PT, R10, R11, PT ;  /* 0x0000000b0a00720c */ /* 0x000fe40003f06270 */
[----:B------:R-:W-:Y:S02]  /*2270*/  IADD3 R21, PT, PT, R21, 0x1, RZ ;  /* 0x0000000115157810 */ /* 0x000fe40007ffe0ff */
[----:B------:R-:W-:-:S09]  /*2280*/  IADD3 R7, PT, PT, R7, 0x1, RZ ;  /* 0x0000000107077810 */ /* 0x000fd20007ffe0ff */
[----:B------:R-:W-:Y:S05]  /*2290*/  @!P0 BRA `(.L_x_23) ;  /* 0xfffffff800708947 */ /* 0x000fea000383ffff */
.L_x_19:
[----:B-1----:R-:W-:Y:S05]  /*22a0*/  BSYNC.RECONVERGENT B0 ;  /* 0x0000000000007941 */ /* 0x002fea0003800200 */
.L_x_18:
[----:B------:R-:W2:Y:S01]  /*22b0*/  LDG.E R7, desc[UR6][R2.64] ;  /* 0x0000000602077981 */ /* 0x000ea2000c1e1900 */
[----:B------:R-:W0:Y:S01]  /*22c0*/  LDC R15, c[0x3][0x1c] ;  /* 0x00c00700ff0f7b82 */ /* 0x000e220000000800 */
[----:B------:R-:W0:Y:S01]  /*22d0*/  LDCU UR4, c[0x0][0x3a8] ;  /* 0x00007500ff0477ac */ /* 0x000e220008000800 */
[----:B------:R-:W-:Y:S01]  /*22e0*/  BSSY.RECONVERGENT B0, `(.L_x_24) ;  /* 0x0000057000007945 */ /* 0x000fe20003800200 */
[----:B0-----:R-:W-:-:S05]  /*22f0*/  FFMA R20, R15, UR4, R20 ;  /* 0x000000040f147c23 */ /* 0x001fca0008000014 */
        /* <DEDUP_REMOVED lines=47> */
.L_x_26:
[----:B------:R-:W-:Y:S02]  /*25f0*/  HFMA2 R10, -RZ, RZ, 0.96630859375, -0.0022525787353515625 ;  /* 0x3bbb989dff0a7431 */ /* 0x000fe400000001ff */
[----:B------:R-:W-:Y:S01]  /*2600*/  FADD R7, R7, -R20 ;  /* 0x8000001407077221 */ /* 0x000fe20000000000 */
[----:B------:R-:W-:-:S03]  /*2610*/  MOV R15, 0x437c0000 ;  /* 0x437c0000000f7802 */ /* 0x000fc60000000f00 */
[----:B------:R-:W-:-:S04]  /*2620*/  FFMA.SAT R10, R7, R10, 0.5 ;  /* 0x3f000000070a7423 */ /* 0x000fc8000000200a */
[----:B------:R-:W-:Y:S01]  /*2630*/  FFMA.RM R10, R10, R15, 12582913 ;  /* 0x4b4000010a0a7423 */ /* 0x000fe2000000400f */
[----:B------:R-:W-:-:S03]  /*2640*/  HFMA2 R15, -RZ, RZ, 1.5048828125, 33.21875 ;  /* 0x3e055027ff0f7431 */ /* 0x000fc600000001ff */
        /* <DEDUP_REMOVED lines=11> */
[----:B------:R-:W-:-:S05]  /*2700*/  IADD3 R10, PT, PT, R7, -R14, RZ ;  /* 0x8000000e070a7210 */ /* 0x000fca0007ffe0ff */
[----:B------:R-:W-:Y:S01]  /*2710*/  FADD R18, R10, -1 ;  /* 0xbf8000000a127421 */ /* 0x000fe20000000000 */
[----:B------:R-:W-:Y:S02]  /*2720*/  FSEL R10, RZ, -23, P0 ;  /* 0xc1b80000ff0a7808 */ /* 0x000fe40000000000 */
[----:B------:R-:W-:Y:S01]  /*2730*/  ISETP.GT.U32.AND P0, PT, R7, 0x7f7fffff, PT ;  /* 0x7f7fffff0700780c */ /* 0x000fe20003f04070 */
        /* <DEDUP_REMOVED lines=8> */
[----:B------:R-:W-:-:S03]  /*27c0*/  I2FP.F32.S32 R15, R14 ;  /* 0x0000000e000f7245 */ /* 0x000fc60000201400 */
[C---:B------:R-:W-:Y:S02]  /*27d0*/  FMUL R19, R18.reuse, R19 ;  /* 0x0000001312137220 */ /* 0x040fe40000400000 */
[----:B------:R-:W-:Y:S02]  /*27e0*/  FFMA R10, R15, 1.1920928955078125e-07, R10 ;  /* 0x340000000f0a7823 */ /* 0x000fe4000000000a */
[----:B------:R-:W-:-:S04]  /*27f0*/  FFMA R19, R18, R19, R18 ;  /* 0x0000001312137223 */ /* 0x000fc80000000012 */
[----:B------:R-:W-:Y:S01]  /*2800*/  FFMA R10, R10, 0.69314718246459960938, R19 ;  /* 0x3f3172180a0a7823 */ /* 0x000fe20000000013 */
[C---:B------:R-:W-:Y:S01]  /*2810*/  @P0 FFMA R10, R7.reuse, R12, +INF ;  /* 0x7f800000070a0423 */ /* 0x040fe2000000000c */
[----:B------:R-:W-:-:S04]  /*2820*/  FSETP.NEU.AND P0, PT, R7, RZ, PT ;  /* 0x000000ff0700720b */ /* 0x000fc80003f0d000 */
[----:B------:R-:W-:-:S05]  /*2830*/  FSEL R15, R10, -INF , P0 ;  /* 0xff8000000a0f7808 */ /* 0x000fca0000000000 */
[----:B------:R-:W-:-:S07]  /*2840*/  FADD R15, R20, R15 ;  /* 0x0000000f140f7221 */ /* 0x000fce0000000000 */
.L_x_25:
[----:B------:R-:W-:Y:S05]  /*2850*/  BSYNC.RECONVERGENT B0 ;  /* 0x0000000000007941 */ /* 0x000fea0003800200 */
.L_x_24:
[----:B------:R0:W-:Y:S01]  /*2860*/  STG.E desc[UR6][R2.64], R15 ;  /* 0x0000000f02007986 */ /* 0x0001e2000c101906 */
[----:B------:R-:W-:Y:S01]  /*2870*/  ISETP.GE.AND P0, PT, R0, 0x1, PT ;  /* 0x000000010000780c */ /* 0x000fe20003f06270 */
[----:B------:R-:W1:Y:S01]  /*2880*/  LDCU UR8, c[0x0][0x3a4] ;  /* 0x00007480ff0877ac */ /* 0x000e620008000800 */
[----:B------:R-:W-:Y:S01]  /*2890*/  BSSY.RECONVERGENT B0, `(.L_x_27) ;  /* 0x000006f000007945 */ /* 0x000fe20003800200 */
[----:B------:R-:W-:-:S10]  /*28a0*/  HFMA2 R21, -RZ, RZ, -598.5, 40320 ;  /* 0xe0ad78ecff157431 */ /* 0x000fd400000001ff */
[----:B0-----:R-:W-:Y:S05]  /*28b0*/  @!P0 BRA `(.L_x_28) ;  /* 0x0000000400b08947 */ /* 0x001fea0003800000 */
[----:B------:R-:W0:Y:S01]  /*28c0*/  LDCU UR5, c[0x3][0x8] ;  /* 0x00c00100ff0577ac */ /* 0x000e220008000800 */
[----:B------:R-:W2:Y:S01]  /*28d0*/  LDC.64 R4, c[0x0][0x380] ;  /* 0x0000e000ff047b82 */ /* 0x000ea20000000a00 */
[----:B------:R-:W-:Y:S01]  /*28e0*/  IADD3 R7, PT, PT, -R0, RZ, RZ ;  /* 0x000000ff00077210 */ /* 0x000fe20007ffe1ff */
[----:B------:R-:W3:Y:S01]  /*28f0*/  LDCU UR4, c[0x3][0x4] ;  /* 0x00c00080ff0477ac */ /* 0x000ee20008000800 */
[----:B------:R-:W-:-:S05]  /*2900*/  MOV R21, 0xe0ad78ec ;  /* 0xe0ad78ec00157802 */ /* 0x000fca0000000f00 */
[----:B------:R-:W4:Y:S01]  /*2910*/  LDC.64 R2, c[0x0][0x388] ;  /* 0x0000e200ff027b82 */ /* 0x000f220000000a00 */
[C---:B0-----:R-:W-:Y:S02]  /*2920*/  IMAD R12, R13.reuse, UR5, R0 ;  /* 0x000000050d0c7c24 */ /* 0x041fe4000f8e0200 */
[----:B---3--:R-:W-:-:S03]  /*2930*/  IMAD R10, R13, UR4, R6 ;  /* 0x000000040d0a7c24 */ /* 0x008fc6000f8e0206 */
[----:B------:R-:W-:-:S07]  /*2940*/  IADD3 R12, PT, PT, R12, -0x1, RZ ;  /* 0xffffffff0c0c7810 */ /* 0x000fce0007ffe0ff */
.L_x_32:
[----:B----4-:R-:W-:-:S04]  /*2950*/  IMAD.WIDE R14, R12, 0x4, R2 ;  /* 0x000000040c0e7825 */ /* 0x010fc800078e0202 */
[----:B--2---:R-:W-:Y:S02]  /*2960*/  IMAD.WIDE R18, R10, 0x4, R4 ;  /* 0x000000040a127825 */ /* 0x004fe400078e0204 */
        /* <DEDUP_REMOVED lines=54> */
.L_x_31:
        /* <DEDUP_REMOVED lines=9> */
[----:B------:R-:W-:-:S03]  /*2d60*/  SHF.L.U32 R11, R14, 0x17, RZ ;  /* 0x000000170e0b7819 */ /* 0x000fc600000006ff */
        /* <DEDUP_REMOVED lines=28> */
.L_x_30:
[----:B-1----:R-:W-:Y:S05]  /*2f30*/  BSYNC.RECONVERGENT B1 ;  /* 0x0000000000017941 */ /* 0x002fea0003800200 */
.L_x_29:
[----:B------:R-:W-:-:S04]  /*2f40*/  MOV R11, UR8 ;  /* 0x00000008000b7c02 */ /* 0x000fc80008000f00 */
[-C--:B------:R-:W-:Y:S02]  /*2f50*/  IADD3 R12, PT, PT, R12, R11.reuse, RZ ;  /* 0x0000000b0c0c7210 */ /* 0x080fe40007ffe0ff */
[----:B------:R-:W-:Y:S01]  /*2f60*/  IADD3 R10, PT, PT, R10, R11, RZ ;  /* 0x0000000b0a0a7210 */ /* 0x000fe20007ffe0ff */
[----:B------:R-:W-:Y:S06]  /*2f70*/  @P0 BRA `(.L_x_32) ;  /* 0xfffffff800740947 */ /* 0x000fec000383ffff */
.L_x_28:
[----:B-1----:R-:W-:Y:S05]  /*2f80*/  BSYNC.RECONVERGENT B0 ;  /* 0x0000000000007941 */ /* 0x002fea0003800200 */
.L_x_27:
        /* <DEDUP_REMOVED lines=44> */
[----:B------:R-:W-:Y:S02]  /*3250*/  FFMA R7, R12, 1.1920928955078125e-07, R7 ;  /* 0x340000000c077823 */ /* 0x000fe40000000007 */
[----:B------:R-:W-:-:S04]  /*3260*/  FFMA R14, R14, R15, R14 ;  /* 0x0000000f0e0e7223 */ /* 0x000fc8000000000e */
[----:B------:R-:W-:-:S04]  /*3270*/  FFMA R7, R7, 0.69314718246459960938, R14 ;  /* 0x3f31721807077823 */ /* 0x000fc8000000000e */
[C---:B------:R-:W-:Y:S01]  /*3280*/  @P0 FFMA R7, R3.reuse, R10, +INF ;  /* 0x7f80000003070423 */ /* 0x040fe2000000000a */
[----:B------:R-:W-:-:S04]  /*3290*/  FSETP.NEU.AND P0, PT, R3, RZ, PT ;  /* 0x000000ff0300720b */ /* 0x000fc80003f0d000 */
[----:B------:R-:W-:-:S05]  /*32a0*/  FSEL R7, R7, -INF , P0 ;  /* 0xff80000007077808 */ /* 0x000fca0000000000 */
[----:B------:R-:W-:Y:S01]  /*32b0*/  FADD R7, R2, R7 ;  /* 0x0000000702077221 */ /* 0x000fe20000000000 */
[----:B------:R-:W-:Y:S06]  /*32c0*/  BRA `(.L_x_34) ;  /* 0x0000000000987947 */ /* 0x000fec0003800000 */
.L_x_35:
        /* <DEDUP_REMOVED lines=38> */
.L_x_34:
[----:B------:R-:W-:Y:S05]  /*3530*/  BSYNC.RECONVERGENT B0 ;  /* 0x0000000000007941 */ /* 0x000fea0003800200 */
.L_x_33:
[----:B------:R-:W-:Y:S01]  /*3540*/  ISETP.GE.AND P0, PT, R8, R11, PT ;  /* 0x0000000b0800720c */ /* 0x000fe20003f06270 */
[----:B------:R0:W-:Y:S03]  /*3550*/  STG.E desc[UR6][R16.64], R7 ;  /* 0x0000000710007986 */ /* 0x0001e6000c101906 */
[----:B------:R-:W-:-:S13]  /*3560*/  ISETP.LT.OR P0, PT, R0, 0x1, P0 ;  /* 0x000000010000780c */ /* 0x000fda0000701670 */
[----:B0-----:R-:W-:Y:S05]  /*3570*/  @P0 EXIT ;  /* 0x000000000000094d */ /* 0x001fea0003800000 */
[----:B------:R-:W0:Y:S01]  /*3580*/  LDCU.64 UR10, c[0x3][URZ] ;  /* 0x00c00000ff0a77ac */ /* 0x000e220008000a00 */
[----:B------:R-:W-:Y:S01]  /*3590*/  IMAD R11, R0, R11, -R11 ;  /* 0x0000000b000b7224 */ /* 0x000fe200078e0a0b */
[----:B------:R-:W-:Y:S01]  /*35a0*/  SHF.R.S32.HI R0, RZ, 0x1f, R6 ;  /* 0x0000001fff007819 */ /* 0x000fe20000011406 */
[----:B------:R-:W1:Y:S03]  /*35b0*/  LDCU.64 UR4, c[0x0][0x390] ;  /* 0x00007200ff0477ac */ /* 0x000e660008000a00 */
[-C--:B------:R-:W-:Y:S02]  /*35c0*/  IADD3 R6, P0, PT, R6, R11.reuse, RZ ;  /* 0x0000000b06067210 */ /* 0x080fe40007f1e0ff */
[----:B------:R-:W-:Y:S02]  /*35d0*/  IADD3 R8, PT, PT, R8, R11, RZ ;  /* 0x0000000b08087210 */ /* 0x000fe40007ffe0ff */
[----:B------:R-:W-:Y:S01]  /*35e0*/  LEA.HI.X.SX32 R15, R11, R0, 0x1, P0 ;  /* 0x000000000b0f7211 */ /* 0x000fe200000f0eff */
[----:B0-----:R-:W-:-:S02]  /*35f0*/  IMAD R3, R13, UR11, R9 ;  /* 0x0000000b0d037c24 */ /* 0x001fc4000f8e0209 */
[----:B------:R-:W-:Y:S01]  /*3600*/  IMAD R7, R13, UR10, R8 ;  /* 0x0000000a0d077c24 */ /* 0x000fe2000f8e0208 */
[----:B-1----:R-:W-:Y:S01]  /*3610*/  LEA R14, P0, R6, UR4, 0x2 ;  /* 0x00000004060e7c11 */ /* 0x002fe2000f8010ff */
[----:B------:R-:W-:-:S03]  /*3620*/  IMAD.WIDE R2, R3, 0x4, R4 ;  /* 0x0000000403027825 */ /* 0x000fc600078e0204 */
[----:B------:R-:W-:Y:S01]  /*3630*/  LEA.HI.X R15, R6, UR5, R15, 0x2, P0 ;  /* 0x00000005060f7c11 */ /* 0x000fe200080f140f */
[----:B------:R-:W-:Y:S01]  /*3640*/  IMAD.WIDE R10, R7, 0x4, R4 ;  /* 0x00000004070a7825 */ /* 0x000fe200078e0204 */
[----:B------:R-:W2:Y:S01]  /*3650*/  LDG.E R6, desc[UR6][R2.64] ;  /* 0x0000000602067981 */ /* 0x000ea2000c1e1900 */
[----:B------:R-:W0:Y:S03]  /*3660*/  LDC R7, c[0x3][0x14] ;  /* 0x00c00500ff077b82 */ /* 0x000e260000000800 */
[----:B------:R-:W3:Y:S04]  /*3670*/  LDG.E R0, desc[UR6][R14.64+0x4] ;  /* 0x000004060e007981 */ /* 0x000ee8000c1e1900 */
[----:B------:R-:W0:Y:S01]  /*3680*/  LDG.E R10, desc[UR6][R10.64] ;  /* 0x000000060a0a7981 */ /* 0x000e22000c1e1900 */
[----:B------:R-:W-:Y:S01]  /*3690*/  BSSY.RECONVERGENT B0, `(.L_x_36) ;  /* 0x0000058000007945 */ /* 0x000fe20003800200 */
[----:B--2---:R-:W-:Y:S01]  /*36a0*/  FSETP.GTU.AND P0, PT, R6, -1.00000002004087734272e+20, PT ;  /* 0xe0ad78ec0600780b */ /* 0x004fe20003f0c000 */
[----:B0-----:R-:W-:-:S04]  /*36b0*/  FFMA R7, R7, UR8, R10 ;  /* 0x0000000807077c23 */ /* 0x001fc8000800000a */
[----:B---3--:R-:W-:-:S05]  /*36c0*/  FFMA R7, R0, UR8, R7 ;  /* 0x0000000800077c23 */ /* 0x008fca0008000007 */
[----:B------:R-:W-:-:S03]  /*36d0*/  MOV R9, R7 ;  /* 0x0000000700097202 */ /* 0x000fc60000000f00 */
        /* <DEDUP_REMOVED lines=45> */
.L_x_38:
        /* <DEDUP_REMOVED lines=38> */
.L_x_37:
[----:B------:R-:W-:Y:S05]  /*3c10*/  BSYNC.RECONVERGENT B0 ;  /* 0x0000000000007941 */ /* 0x000fea0003800200 */
.L_x_36:
[----:B------:R-:W-:Y:S01]  /*3c20*/  IMAD R11, R13, UR11, R8 ;  /* 0x0000000b0d0b7c24 */ /* 0x000fe2000f8e0208 */
[----:B------:R0:W-:Y:S01]  /*3c30*/  STG.E desc[UR6][R2.64], R9 ;  /* 0x0000000902007986 */ /* 0x0001e2000c101906 */
[----:B------:R-:W1:Y:S02]  /*3c40*/  LDC R7, c[0x3][0x18] ;  /* 0x00c00600ff077b82 */ /* 0x000e640000000800 */
[----:B------:R-:W-:-:S06]  /*3c50*/  IMAD.WIDE R10, R11, 0x4, R4 ;  /* 0x000000040b0a7825 */ /* 0x000fcc00078e0204 */
[----:B------:R-:W1:Y:S01]  /*3c60*/  LDG.E R10, desc[UR6][R10.64] ;  /* 0x000000060a0a7981 */ /* 0x000e62000c1e1900 */
[----:B------:R-:W-:Y:S01]  /*3c70*/  FSETP.GTU.AND P0, PT, R9, -1.00000002004087734272e+20, PT ;  /* 0xe0ad78ec0900780b */ /* 0x000fe20003f0c000 */
[----:B------:R-:W-:Y:S01]  /*3c80*/  BSSY.RECONVERGENT B0, `(.L_x_39) ;  /* 0x0000057000007945 */ /* 0x000fe20003800200 */
[----:B-1----:R-:W-:-:S04]  /*3c90*/  FFMA R7, R7, UR8, R10 ;  /* 0x0000000807077c23 */ /* 0x002fc8000800000a */
[----:B------:R-:W-:-:S05]  /*3ca0*/  FFMA R6, R0, UR8, R7 ;  /* 0x0000000800067c23 */ /* 0x000fca0008000007 */
[----:B------:R-:W-:Y:S02]  /*3cb0*/  MOV R7, R6 ;  /* 0x0000000600077202 */ /* 0x000fe40000000f00 */
[----:B0-----:R-:W-:Y:S05]  /*3cc0*/  @!P0 BRA `(.L_x_40) ;  /* 0x0000000400488947 */ /* 0x001fea0003800000 */
        /* <DEDUP_REMOVED lines=42> */
[----:B------:R-:W-:Y:S01]  /*3f70*/  FADD R7, R6, R9 ;  /* 0x0000000906077221 */ /* 0x000fe20000000000 */
[----:B------:R-:W-:Y:S06]  /*3f80*/  BRA `(.L_x_40) ;  /* 0x0000000000987947 */ /* 0x000fec0003800000 */
.L_x_41:
        /* <DEDUP_REMOVED lines=38> */
.L_x_40:
[----:B------:R-:W-:Y:S05]  /*41f0*/  BSYNC.RECONVERGENT B0 ;  /* 0x0000000000007941 */ /* 0x000fea0003800200 */
.L_x_39:
[----:B------:R-:W0:Y:S01]  /*4200*/  LDCU UR4, c[0x3][0x8] ;  /* 0x00c00100ff0477ac */ /* 0x000e220008000800 */
[----:B------:R1:W-:Y:S01]  /*4210*/  STG.E desc[UR6][R2.64], R7 ;  /* 0x0000000702007986 */ /* 0x0003e2000c101906 */
[----:B------:R-:W2:Y:S01]  /*4220*/  LDC R9, c[0x3][0x24] ;  /* 0x00c00900ff097b82 */ /* 0x000ea20000000800 */
[----:B0-----:R-:W-:-:S04]  /*4230*/  IMAD R13, R13, UR4, R8 ;  /* 0x000000040d0d7c24 */ /* 0x001fc8000f8e0208 */
[----:B------:R-:W-:-:S06]  /*4240*/  IMAD.WIDE R4, R13, 0x4, R4 ;  /* 0x000000040d047825 */ /* 0x000fcc00078e0204 */
[----:B------:R-:W2:Y:S01]  /*4250*/  LDG.E R4, desc[UR6][R4.64] ;  /* 0x0000000604047981 */ /* 0x000ea2000c1e1900 */
[----:B------:R-:W-:Y:S01]  /*4260*/  FSETP.GTU.AND P0, PT, R7, -1.00000002004087734272e+20, PT ;  /* 0xe0ad78ec0700780b */ /* 0x000fe20003f0c000 */
[----:B------:R-:W-:Y:S01]  /*4270*/  BSSY.RECONVERGENT B0, `(.L_x_42) ;  /* 0x0000057000007945 */ /* 0x000fe20003800200 */
[----:B--2---:R-:W-:-:S04]  /*4280*/  FFMA R9, R9, UR8, R4 ;  /* 0x0000000809097c23 */ /* 0x004fc80008000004 */
[----:B------:R-:W-:-:S05]  /*4290*/  FFMA R0, R0, UR8, R9 ;  /* 0x0000000800007c23 */ /* 0x000fca0008000009 */
[----:B------:R-:W-:Y:S02]  /*42a0*/  MOV R9, R0 ;  /* 0x0000000000097202 */ /* 0x000fe40000000f00 */
[----:B-1----:R-:W-:Y:S05]  /*42b0*/  @!P0 BRA `(.L_x_43) ;  /* 0x0000000400488947 */ /* 0x002fea0003800000 */
        /* <DEDUP_REMOVED lines=44> */
.L_x_44:
        /* <DEDUP_REMOVED lines=17> */
[----:B------:R-:W-:Y:S02]  /*4690*/  I2FP.F32.S32 R6, R7 ;  /* 0x0000000700067245 */ /* 0x000fe40000201400 */
[----:B------:R-:W-:Y:S01]  /*46a0*/  MOV R7, 0x7f800000 ;  /* 0x7f80000000077802 */ /* 0x000fe20000000f00 */
        /* <DEDUP_REMOVED lines=18> */
[----:B------:R-:W-:-:S07]  /*47d0*/  FADD R9, R0, R5 ;  /* 0x0000000500097221 */ /* 0x000fce0000000000 */
.L_x_43:
[----:B------:R-:W-:Y:S05]  /*47e0*/  BSYNC.RECONVERGENT B0 ;  /* 0x0000000000007941 */ /* 0x000fea0003800200 */
.L_x_42:
[----:B------:R-:W-:Y:S01]  /*47f0*/  STG.E desc[UR6][R2.64], R9 ;  /* 0x0000000902007986 */ /* 0x000fe2000c101906 */
[----:B------:R-:W-:Y:S05]  /*4800*/  EXIT ;  /* 0x000000000000794d */ /* 0x000fea0003800000 */
.L_x_45:
[----:B------:R-:W-:-:S00]  /*4810*/  BRA `(.L_x_45) ;  /* 0xfffffffc00fc7947 */ /* 0x000fc0000383ffff */
[----:B------:R-:W-:-:S00]  /*4820*/  NOP ;  /* 0x0000000000007918 */ /* 0x000fc00000000000 */
        /* <DEDUP_REMOVED lines=13> */
.L_x_100:


//--------------------- .text._Z7insidezPKfPfi    --------------------------
	.section	.text._Z7insidezPKfPfi,"ax",@progbits
	.align	128
        .global         _Z7insidezPKfPfi
        .type           _Z7insidezPKfPfi,@function
        .size           _Z7insidezPKfPfi,(.L_x_101 - _Z7insidezPKfPfi)
        .other          _Z7insidezPKfPfi,@"STO_CUDA_ENTRY STV_DEFAULT"
_Z7insidezPKfPfi:
.text._Z7insidezPKfPfi:
[----:B------:R-:W-:Y:S01]  /*0000*/  LDC R1, c[0x0][0x37c] ;  /* 0x0000df00ff017b82 */ /* 0x000fe20000000800 */
[----:B------:R-:W0:Y:S07]  /*0010*/  S2R R0, SR_TID.X ;  /* 0x0000000000007919 */ /* 0x000e2e0000002100 */
[----:B------:R-:W1:Y:S01]  /*0020*/  S2UR UR4, SR_CTAID.X ;  /* 0x00000000000479c3 */ /* 0x000e620000002500 */
[----:B------:R-:W1:Y:S02]  /*0030*/  LDCU UR5, c[0x0][0x360] ;  /* 0x00006c00ff0577ac */ /* 0x000e640008000800 */
[----:B-1----:R-:W-:Y:S01]  /*0040*/  UIMAD UR4, UR4, UR5, URZ ;  /* 0x00000005040472a4 */ /* 0x002fe2000f8e02ff */
[----:B0-----:R-:W-:-:S05]  /*0050*/  IADD3 R0, PT, PT, -R0, RZ, RZ ;  /* 0x000000ff00007210 */ /* 0x001fca0007ffe1ff */
[----:B------:R-:W-:-:S13]  /*0060*/  ISETP.NE.AND P0, PT, R0, UR4, PT ;  /* 0x0000000400007c0c */ /* 0x000fda000bf05270 */
[----:B------:R-:W-:Y:S05]  /*0070*/  @P0 EXIT ;  /* 0x000000000000094d */ /* 0x000fea0003800000 */
[----:B------:R-:W0:Y:S01]  /*0080*/  LDC R5, c[0x0][0x390] ;  /* 0x0000e400ff057b82 */ /* 0x000e220000000800 */
[----:B------:R-:W1:Y:S07]  /*0090*/  LDCU.64 UR4, c[0x0][0x358] ;  /* 0x00006b00ff0477ac */ /* 0x000e6e0008000a00 */
[----:B------:R-:W0:Y:S02]  /*00a0*/  LDC.64 R2, c[0x0][0x380] ;  /* 0x0000e000ff027b82 */ /* 0x000e240000000a00 */
[----:B0-----:R-:W-:-:S06]  /*00b0*/  IMAD.WIDE R2, R5, 0x4, R2 ;  /* 0x0000000405027825 */ /* 0x001fcc00078e0202 */
[----:B-1----:R-:W2:Y:S01]  /*00c0*/  LDG.E R3, desc[UR4][R2.64+-0x4] ;  /* 0xfffffc0402037981 */ /* 0x002ea2000c1e1900 */
[----:B------:R-:W2:Y:S03]  /*00d0*/  LDC.64 R4, c[0x0][0x388] ;  /* 0x0000e200ff047b82 */ /* 0x000ea60000000a00 */
[----:B--2---:R-:W-:Y:S01]  /*00e0*/  STG.E desc[UR4][R4.64], R3 ;  /* 0x0000000304007986 */ /* 0x004fe2000c101904 */
[----:B------:R-:W-:Y:S05]  /*00f0*/  EXIT ;  /* 0x000000000000794d */ /* 0x000fea0003800000 */
.L_x_46:
        /* <DEDUP_REMOVED lines=16> */
.L_x_101:


//--------------------- .text._Z17posteriordecodingPfPiPKfS2_iif --------------------------
	.section	.text._Z17posteriordecodingPfPiPKfS2_iif,"ax",@progbits
	.align	128
        .global         _Z17posteriordecodingPfPiPKfS2_iif
        .type           _Z17posteriordecodingPfPiPKfS2_iif,@function
        .size           _Z17posteriordecodingPfPiPKfS2_iif,(.L_x_102 - _Z17posteriordecodingPfPiPKfS2_iif)
        .other          _Z17posteriordecodingPfPiPKfS2_iif,@"STO_CUDA_ENTRY STV_DEFAULT"
_Z17posteriordecodingPfPiPKfS2_iif:
.text._Z17posteriordecodingPfPiPKfS2_iif:
[----:B------:R-:W-:Y:S01]  /*0000*/  LDC R1, c[0x0][0x37c] ;  /* 0x0000df00ff017b82 */ /* 0x000fe20000000800 */
[----:B------:R-:W0:Y:S07]  /*0010*/  S2R R16, SR_TID.X ;  /* 0x0000000000107919 */ /* 0x000e2e0000002100 */
[----:B------:R-:W1:Y:S01]  /*0020*/  S2UR UR4, SR_CTAID.X ;  /* 0x00000000000479c3 */ /* 0x000e620000002500 */
[----:B------:R-:W1:Y:S07]  /*0030*/  LDCU UR5, c[0x0][0x360] ;  /* 0x00006c00ff0577ac */ /* 0x000e6e0008000800 */
[----:B------:R-:W2:Y:S01]  /*0040*/  LDC.64 R14, c[0x0][0x3a0] ;  /* 0x0000e800ff0e7b82 */ /* 0x000ea20000000a00 */
[----:B-1----:R-:W-:-:S06]  /*0050*/  UIMAD UR4, UR4, UR5, URZ ;  /* 0x00000005040472a4 */ /* 0x002fcc000f8e02ff */
[----:B0-----:R-:W-:Y:S02]  /*0060*/  VIADD R9, R16, UR4 ;  /* 0x0000000410097c36 */ /* 0x001fe40008000000 */
[----:B--2---:R-:W-:-:S05]  /*0070*/  IMAD.IADD R0, R14, 0x1, -R15 ;  /* 0x000000010e007824 */ /* 0x004fca00078e0a0f */
[----:B------:R-:W-:-:S13]  /*0080*/  ISETP.GE.AND P0, PT, R9, R0, PT ;  /* 0x000000000900720c */ /* 0x000fda0003f06270 */
[----:B------:R-:W-:Y:S05]  /*0090*/  @P0 EXIT ;  /* 0x000000000000094d */ /* 0x000fea0003800000 */
[----:B------:R-:W0:Y:S01]  /*00a0*/  LDC.64 R18, c[0x0][0x398] ;  /* 0x0000e600ff127b82 */ /* 0x000e220000000a00 */
[----:B------:R-:W1:Y:S01]  /*00b0*/  LDCU.64 UR6, c[0x0][0x358] ;  /* 0x00006b00ff0677ac */ /* 0x000e620008000a00 */
[C---:B------:R-:W-:Y:S01]  /*00c0*/  IMAD R3, R9.reuse, R14, RZ ;  /* 0x0000000e09037224 */ /* 0x040fe200078e02ff */
[----:B------:R-:W-:Y:S01]  /*00d0*/  IADD3 R5, PT, PT, R9, R15, RZ ;  /* 0x0000000f09057210 */ /* 0x000fe20007ffe0ff */
[----:B------:R-:W2:Y:S02]  /*00e0*/  LDCU UR5, c[0x0][0x3a8] ;  /* 0x00007500ff0577ac */ /* 0x000ea40008000800 */
[----:B------:R-:W-:Y:S01]  /*00f0*/  IMAD.IADD R2, R3, 0x1, R14 ;  /* 0x0000000103027824 */ /* 0x000fe200078e020e */
[C---:B------:R-:W-:Y:S01]  /*0100*/  IADD3 R4, PT, PT, R5.reuse, R3, RZ ;  /* 0x0000000305047210 */ /* 0x040fe20007ffe0ff */
[----:B------:R-:W3:Y:S02]  /*0110*/  LDC.64 R12, c[0x0][0x380] ;  /* 0x0000e000ff0c7b82 */ /* 0x000ee40000000a00 */
[----:B------:R-:W-:-:S06]  /*0120*/  IMAD.IADD R21, R5, 0x1, R2 ;  /* 0x0000000105157824 */ /* 0x000fcc00078e0202 */
[----:B------:R-:W4:Y:S01]  /*0130*/  LDC.64 R22, c[0x0][0x390] ;  /* 0x0000e400ff167b82 */ /* 0x000f220000000a00 */
[----:B0-----:R-:W-:-:S05]  /*0140*/  IMAD.WIDE R18, R9, 0x4, R18 ;  /* 0x0000000409127825 */ /* 0x001fca00078e0212 */
[----:B-1----:R-:W5:Y:S01]  /*0150*/  LDG.E R6, desc[UR6][R18.64] ;  /* 0x0000000612067981 */ /* 0x002f62000c1e1900 */
[----:B---3--:R-:W-:-:S05]  /*0160*/  IMAD.WIDE R20, R21, 0x4, R12 ;  /* 0x0000000415147825 */ /* 0x008fca00078e020c */
[----:B------:R-:W5:Y:S01]  /*0170*/  LDG.E R7, desc[UR6][R20.64] ;  /* 0x0000000614077981 */ /* 0x000f62000c1e1900 */
[----:B----4-:R-:W-:-:S03]  /*0180*/  IMAD.WIDE R22, R4, 0x4, R22 ;  /* 0x0000000404167825 */ /* 0x010fc600078e0216 */
[----:B------:R-:W2:Y:S04]  /*0190*/  LDG.E R11, desc[UR6][R20.64+-0x4] ;  /* 0xfffffc06140b7981 */ /* 0x000ea8000c1e1900 */
[----:B------:R-:W2:Y:S01]  /*01a0*/  LDG.E R22, desc[UR6][R22.64] ;  /* 0x0000000616167981 */ /* 0x000ea2000c1e1900 */
[----:B------:R-:W-:-:S05]  /*01b0*/  VIADD R0, R5, 0xffffffff ;  /* 0xffffffff05007836 */ /* 0x000fca0000000000 */
[----:B------:R-:W-:Y:S01]  /*01c0*/  ISETP.GE.AND P0, PT, R9, R0, PT ;  /* 0x000000000900720c */ /* 0x000fe20003f06270 */
[----:B------:R-:W-:Y:S01]  /*01d0*/  BSSY.RECONVERGENT B0, `(.L_x_47) ;  /* 0x00000da000007945 */ /* 0x000fe20003800200 */
[----:B------:R-:W-:Y:S02]  /*01e0*/  HFMA2 R10, -RZ, RZ, -32.65625, 4.5359134674072265625e-05 ;  /* 0xd01502f9ff0a7431 */ /* 0x000fe400000001ff */
[----:B------:R-:W-:Y:S02]  /*01f0*/  IMAD.MOV.U32 R0, RZ, RZ, 0x1 ;  /* 0x00000001ff007424 */ /* 0x000fe400078e00ff */
[----:B-----5:R-:W-:Y:S01]  /*0200*/  FADD R6, R6, R7 ;  /* 0x0000000706067221 */ /* 0x020fe20000000000 */
[----:B--2---:R-:W-:-:S06]  /*0210*/  FFMA R7, R22, UR5, R11 ;  /* 0x0000000516077c23 */ /* 0x004fcc000800000b */
[----:B------:R-:W-:Y:S05]  /*0220*/  @P0 BRA `(.L_x_48) ;  /* 0x0000000c00500947 */ /* 0x000fea0003800000 */
[C---:B------:R-:W-:Y:S01]  /*0230*/  VIADD R0, R15.reuse, 0xfffffffe ;  /* 0xfffffffe0f007836 */ /* 0x040fe20000000000 */
[----:B------:R-:W-:Y:S01]  /*0240*/  MOV R10, 0xd01502f9 ;  /* 0xd01502f9000a7802 */ /* 0x000fe20000000f00 */
[----:B------:R-:W-:-:S03]  /*0250*/  VIADD R8, R15, 0xffffffff ;  /* 0xffffffff0f087836 */ /* 0x000fc60000000000 */
[----:B------:R-:W-:Y:S01]  /*0260*/  ISETP.GE.U32.AND P0, PT, R0, 0x7, PT ;  /* 0x000000070000780c */ /* 0x000fe20003f06070 */
[----:B------:R-:W-:-:S12]  /*0270*/  IMAD.MOV.U32 R0, RZ, RZ, RZ ;  /* 0x000000ffff007224 */ /* 0x000fd800078e00ff */
[----:B------:R-:W-:Y:S05]  /*0280*/  @!P0 BRA `(.L_x_49) ;  /* 0x0000000400888947 */ /* 0x000fea0003800000 */
[----:B------:R-:W-:Y:S01]  /*0290*/  IADD3 R11, PT, PT, R15, UR4, R16 ;  /* 0x000000040f0b7c10 */ /* 0x000fe2000fffe010 */
[C---:B------:R-:W-:Y:S01]  /*02a0*/  VIADD R0, R9.reuse, 0x2 ;  /* 0x0000000209007836 */ /* 0x040fe20000000000 */
[C---:B------:R-:W-:Y:S01]  /*02b0*/  IADD3 R15, PT, PT, R9.reuse, 0x4, RZ ;  /* 0x00000004090f7810 */ /* 0x040fe20007ffe0ff */
[----:B------:R-:W-:Y:S01]  /*02c0*/  IMAD.IADD R25, R9, 0x1, R2 ;  /* 0x0000000109197824 */ /* 0x000fe200078e0202 */
[----:B------:R-:W-:Y:S01]  /*02d0*/  LOP3.LUT R9, R8, 0xfffffff8, RZ, 0xc0, !PT ;  /* 0xfffffff808097812 */ /* 0x000fe200078ec0ff */
[----:B------:R-:W-:Y:S01]  /*02e0*/  IMAD R11, R0, R14, R11 ;  /* 0x0000000e000b7224 */ /* 0x000fe200078e020b */
[----:B------:R-:W-:Y:S01]  /*02f0*/  SHF.R.S32.HI R24, RZ, 0x1f, R3 ;  /* 0x0000001fff187819 */ /* 0x000fe20000011403 */
[----:B------:R-:W-:Y:S01]  /*0300*/  IMAD.MOV.U32 R10, RZ, RZ, -0x2feafd07 ;  /* 0xd01502f9ff0a7424 */ /* 0x000fe200078e00ff */
[----:B------:R-:W-:Y:S01]  /*0310*/  MOV R0, RZ ;  /* 0x000000ff00007202 */ /* 0x000fe20000000f00 */
[----:B------:R-:W-:Y:S01]  /*0320*/  IMAD.MOV R9, RZ, RZ, -R9 ;  /* 0x000000ffff097224 */ /* 0x000fe200078e0a09 */
[----:B------:R-:W0:Y:S01]  /*0330*/  LDCU.64 UR8, c[0x0][0x390] ;  /* 0x00007200ff0877ac */ /* 0x000e220008000a00 */
[----:B------:R-:W-:-:S05]  /*0340*/  NOP ;  /* 0x0000000000007918 */ /* 0x000fca0000000000 */
.L_x_50:
[----:B------:R-:W-:Y:S02]  /*0350*/  VIADD R16, R15, 0xfffffffc ;  /* 0xfffffffc0f107836 */ /* 0x000fe40000000000 */
[----:B------:R-:W-:-:S03]  /*0360*/  IMAD.WIDE R18, R25, 0x4, R12 ;  /* 0x0000000419127825 */ /* 0x000fc600078e020c */
[----:B------:R-:W-:Y:S02]  /*0370*/  IADD3 R17, P0, PT, R3, R16, RZ ;  /* 0x0000001003117210 */ /* 0x000fe40007f1e0ff */
[----:B------:R-:W2:Y:S02]  /*0380*/  LDG.E R23, desc[UR6][R18.64] ;  /* 0x0000000612177981 */ /* 0x000ea4000c1e1900 */
[----:B------:R-:W-:Y:S02]  /*0390*/  LEA.HI.X.SX32 R20, R16, R24, 0x1, P0 ;  /* 0x0000001810147211 */ /* 0x000fe400000f0eff */
[C---:B0-----:R-:W-:Y:S01]  /*03a0*/  LEA R16, P0, R17.reuse, UR8, 0x2 ;  /* 0x0000000811107c11 */ /* 0x041fe2000f8010ff */
[----:B------:R-:W3:Y:S03]  /*03b0*/  LDG.E R26, desc[UR6][R18.64+0x4] ;  /* 0x00000406121a7981 */ /* 0x000ee6000c1e1900 */
[----:B------:R-:W-:Y:S01]  /*03c0*/  LEA.HI.X R17, R17, UR9, R20, 0x2, P0 ;  /* 0x0000000911117c11 */ /* 0x000fe200080f1414 */
[----:B------:R-:W-:-:S04]  /*03d0*/  IMAD.WIDE R20, R11, 0x4, R12 ;  /* 0x000000040b147825 */ /* 0x000fc800078e020c */
[----:B------:R-:W2:Y:S04]  /*03e0*/  LDG.E R22, desc[UR6][R16.64+0x4] ;  /* 0x0000040610167981 */ /* 0x000ea8000c1e1900 */
[----:B------:R-:W4:Y:S04]  /*03f0*/  LDG.E R29, desc[UR6][R20.64] ;  /* 0x00000006141d7981 */ /* 0x000f28000c1e1900 */
[----:B------:R-:W3:Y:S01]  /*0400*/  LDG.E R27, desc[UR6][R16.64+0x8] ;  /* 0x00000806101b7981 */ /* 0x000ee2000c1e1900 */
[----:B--2---:R-:W-:-:S04]  /*0410*/  FFMA R22, R22, UR5, R23 ;  /* 0x0000000516167c23 */ /* 0x004fc80008000017 */
[----:B----4-:R-:W-:Y:S01]  /*0420*/  FADD R29, R22, R29 ;  /* 0x0000001d161d7221 */ /* 0x010fe20000000000 */
[C---:B------:R-:W-:Y:S02]  /*0430*/  IMAD.WIDE R22, R14.reuse, 0x4, R20 ;  /* 0x000000040e167825 */ /* 0x040fe400078e0214 */
[----:B------:R-:W2:Y:S02]  /*0440*/  LDG.E R21, desc[UR6][R16.64+0xc] ;  /* 0x00000c0610157981 */ /* 0x000ea4000c1e1900 */
[CC--:B------:R-:W-:Y:S02]  /*0450*/  FSETP.GT.AND P5, PT, R29.reuse, R10.reuse, PT ;  /* 0x0000000a1d00720b */ /* 0x0c0fe40003fa4000 */
[----:B------:R-:W4:Y:S02]  /*0460*/  LDG.E R28, desc[UR6][R22.64] ;  /* 0x00000006161c7981 */ /* 0x000f24000c1e1900 */
[----:B------:R-:W-:Y:S01]  /*0470*/  FSEL R10, R29, R10, P5 ;  /* 0x0000000a1d0a7208 */ /* 0x000fe20002800000 */
[----:B---3--:R-:W-:Y:S01]  /*0480*/  FFMA R29, R27, UR5, R26 ;  /* 0x000000051b1d7c23 */ /* 0x008fe2000800001a */
[----:B------:R-:W-:-:S05]  /*0490*/  IMAD.WIDE R26, R14, 0x4, R22 ;  /* 0x000000040e1a7825 */ /* 0x000fca00078e0216 */
[----:B------:R-:W3:Y:S04]  /*04a0*/  LDG.E R20, desc[UR6][R26.64] ;  /* 0x000000061a147981 */ /* 0x000ee8000c1e1900 */
[----:B------:R-:W2:Y:S01]  /*04b0*/  LDG.E R22, desc[UR6][R18.64+0x8] ;  /* 0x0000080612167981 */ /* 0x000ea2000c1e1900 */
[----:B----4-:R-:W-:-:S03]  /*04c0*/  FADD R29, R29, R28 ;  /* 0x0000001c1d1d7221 */ /* 0x010fc60000000000 */
[----:B------:R-:W4:Y:S02]  /*04d0*/  LDG.E R28, desc[UR6][R18.64+0x10] ;  /* 0x00001006121c7981 */ /* 0x000f24000c1e1900 */
[----:B------:R-:W-:Y:S01]  /*04e0*/  FSETP.GT.AND P0, PT, R29, R10, PT ;  /* 0x0000000a1d00720b */ /* 0x000fe20003f04000 */
[----:B--2---:R-:W-:-:S03]  /*04f0*/  FFMA R21, R21, UR5, R22 ;  /* 0x0000000515157c23 */ /* 0x004fc60008000016 */
[----:B------:R-:W-:Y:S01]  /*0500*/  FSEL R10, R29, R10, P0 ;  /* 0x0000000a1d0a7208 */ /* 0x000fe20000000000 */
[----:B---3--:R-:W-:Y:S01]  /*0510*/  FADD R21, R21, R20 ;  /* 0x0000001415157221 */ /* 0x008fe20000000000 */
[----:B------:R-:W-:Y:S01]  /*0520*/  IMAD.WIDE R22, R14, 0x4, R26 ;  /* 0x000000040e167825 */ /* 0x000fe200078e021a */
[----:B------:R-:W2:Y:S03]  /*0530*/  LDG.E R20, desc[UR6][R18.64+0xc] ;  /* 0x00000c0612147981 */ /* 0x000ea6000c1e1900 */
[CC--:B------:R-:W-:Y:S01]  /*0540*/  FSETP.GT.AND P1, PT, R21.reuse, R10.reuse, PT ;  /* 0x0000000a1500720b */ /* 0x0c0fe20003f24000 */
[----:B------:R-:W3:Y:S03]  /*0550*/  LDG.E R29, desc[UR6][R22.64] ;  /* 0x00000006161d7981 */ /* 0x000ee6000c1e1900 */
[----:B------:R-:W-:Y:S01]  /*0560*/  FSEL R10, R21, R10, P1 ;  /* 0x0000000a150a7208 */ /* 0x000fe20000800000 */
[----:B------:R-:W4:Y:S04]  /*0570*/  LDG.E R27, desc[UR6][R16.64+0x14] ;  /* 0x00001406101b7981 */ /* 0x000f28000c1e1900 */
[----:B------:R-:W2:Y:S04]  /*0580*/  LDG.E R21, desc[UR6][R16.64+0x10] ;  /* 0x0000100610157981 */ /* 0x000ea8000c1e1900 */
[----:B------:R-:W5:Y:S01]  /*0590*/  LDG.E R26, desc[UR6][R18.64+0x14] ;  /* 0x00001406121a7981 */ /* 0x000f62000c1e1900 */
[----:B--2---:R-:W-:-:S04]  /*05a0*/  FFMA R20, R21, UR5, R20 ;  /* 0x0000000515147c23 */ /* 0x004fc80008000014 */
[----:B---3--:R-:W-:Y:S01]  /*05b0*/  FADD R29, R20, R29 ;  /* 0x0000001d141d7221 */ /* 0x008fe20000000000 */
[----:B------:R-:W-:-:S04]  /*05c0*/  IMAD.WIDE R20, R14, 0x4, R22 ;  /* 0x000000040e147825 */ /* 0x000fc800078e0216 */
[----:B------:R-:W-:-:S04]  /*05d0*/  FSETP.GT.AND P2, PT, R29, R10, PT ;  /* 0x0000000a1d00720b */ /* 0x000fc80003f44000 */
[----:B------:R-:W-:Y:S02]  /*05e0*/  FSEL R10, R29, R10, P2 ;  /* 0x0000000a1d0a7208 */ /* 0x000fe40001000000 */
[----:B------:R-:W2:Y:S01]  /*05f0*/  LDG.E R29, desc[UR6][R20.64] ;  /* 0x00000006141d7981 */ /* 0x000ea2000c1e1900 */
[----:B----4-:R-:W-:Y:S01]  /*0600*/  FFMA R28, R27, UR5, R28 ;  /* 0x000000051b1c7c23 */ /* 0x010fe2000800001c */
[----:B------:R-:W-:Y:S02]  /*0610*/  IMAD.WIDE R22, R14, 0x4, R20 ;  /* 0x000000040e167825 */ /* 0x000fe400078e0214 */
[----:B------:R-:W5:Y:S04]  /*0620*/  LDG.E R27, desc[UR6][R16.64+0x18] ;  /* 0x00001806101b7981 */ /* 0x000f68000c1e1900 */
[----:B------:R-:W3:Y:S01]  /*0630*/  LDG.E R20, desc[UR6][R22.64] ;  /* 0x0000000616147981 */ /* 0x000ee2000c1e1900 */
[----:B--2---:R-:W-:Y:S01]  /*0640*/  FADD R29, R28, R29 ;  /* 0x0000001d1c1d7221 */ /* 0x004fe20000000000 */
[----:B-----5:R-:W-:-:S04]  /*0650*/  FFMA R28, R27, UR5, R26 ;  /* 0x000000051b1c7c23 */ /* 0x020fc8000800001a */
[CC--:B------:R-:W-:Y:S01]  /*0660*/  FSETP.GT.AND P3, PT, R29.reuse, R10.reuse, PT ;  /* 0x0000000a1d00720b */ /* 0x0c0fe20003f64000 */
[----:B------:R-:W2:Y:S03]  /*0670*/  LDG.E R26, desc[UR6][R18.64+0x18] ;  /* 0x00001806121a7981 */ /* 0x000ea6000c1e1900 */
[----:B------:R-:W-:Y:S01]  /*0680*/  FSEL R10, R29, R10, P3 ;  /* 0x0000000a1d0a7208 */ /* 0x000fe20001800000 */
[----:B---3--:R-:W-:Y:S01]  /*0690*/  FADD R29, R28, R20 ;  /* 0x000000141c1d7221 */ /* 0x008fe20000000000 */
[----:B------:R-:W3:Y:S01]  /*06a0*/  LDG.E R27, desc[UR6][R18.64+0x1c] ;  /* 0x00001c06121b7981 */ /* 0x000ee2000c1e1900 */
[----:B------:R-:W-:-:S03]  /*06b0*/  IMAD.WIDE R20, R14, 0x4, R22 ;  /* 0x000000040e147825 */ /* 0x000fc600078e0216 */
[----:B------:R-:W3:Y:S04]  /*06c0*/  LDG.E R28, desc[UR6][R16.64+0x20] ;  /* 0x00002006101c7981 */ /* 0x000ee8000c1e1900 */
[----:B------:R-:W2:Y:S01]  /*06d0*/  LDG.E R19, desc[UR6][R16.64+0x1c] ;  /* 0x00001c0610137981 */ /* 0x000ea2000c1e1900 */
[----:B------:R-:W-:-:S06]  /*06e0*/  IMAD.WIDE R22, R14, 0x4, R20 ;  /* 0x000000040e167825 */ /* 0x000fcc00078e0214 */
[----:B------:R-:W4:Y:S04]  /*06f0*/  LDG.E R22, desc[UR6][R22.64] ;  /* 0x0000000616167981 */ /* 0x000f28000c1e1900 */
[----:B------:R-:W5:Y:S01]  /*0700*/  LDG.E R16, desc[UR6][R20.64] ;  /* 0x0000000614107981 */ /* 0x000f62000c1e1900 */
[----:B------:R-:W-:-:S04]  /*0710*/  FSETP.GT.AND P4, PT, R29, R10, PT ;  /* 0x0000000a1d00720b */ /* 0x000fc80003f84000 */
[----:B------:R-:W-:Y:S02]  /*0720*/  FSEL R10, R29, R10, P4 ;  /* 0x0000000a1d0a7208 */ /* 0x000fe40002000000 */
[----:B------:R-:W-:Y:S01]  /*0730*/  @P5 IADD3 R0, PT, PT, R15, -0x3, RZ ;  /* 0xfffffffd0f005810 */ /* 0x000fe20007ffe0ff */
[----:B------:R-:W-:Y:S02]  /*0740*/  VIADD R9, R9, 0x8 ;  /* 0x0000000809097836 */ /* 0x000fe40000000000 */
[C---:B------:R-:W-:Y:S01]  /*0750*/  @P0 VIADD R0, R15.reuse, 0xfffffffe ;  /* 0xfffffffe0f000836 */ /* 0x040fe20000000000 */
[----:B------:R-:W-:Y:S02]  /*0760*/  @P1 IADD3 R0, PT, PT, R15, -0x1, RZ ;  /* 0xffffffff0f001810 */ /* 0x000fe40007ffe0ff */
[----:B------:R-:W-:Y:S01]  /*0770*/  ISETP.NE.AND P1, PT, R9, RZ, PT ;  /* 0x000000ff0900720c */ /* 0x000fe20003f25270 */
[----:B------:R-:W-:Y:S01]  /*0780*/  VIADD R25, R25, 0x8 ;  /* 0x0000000819197836 */ /* 0x000fe20000000000 */
[----:B------:R-:W-:Y:S01]  /*0790*/  LEA R11, R14, R11, 0x3 ;  /* 0x0000000b0e0b7211 */ /* 0x000fe200078e18ff */
[----:B--2---:R-:W-:Y:S01]  /*07a0*/  FFMA R26, R19, UR5, R26 ;  /* 0x00000005131a7c23 */ /* 0x004fe2000800001a */
[----:B---3--:R-:W-:-:S03]  /*07b0*/  FFMA R27, R28, UR5, R27 ;  /* 0x000000051c1b7c23 */ /* 0x008fc6000800001b */
[----:B-----5:R-:W-:Y:S01]  /*07c0*/  FADD R19, R26, R16 ;  /* 0x000000101a137221 */ /* 0x020fe20000000000 */
[----:B----4-:R-:W-:-:S04]  /*07d0*/  FADD R27, R27, R22 ;  /* 0x000000161b1b7221 */ /* 0x010fc80000000000 */
[----:B------:R-:W-:-:S04]  /*07e0*/  FSETP.GT.AND P5, PT, R19, R10, PT ;  /* 0x0000000a1300720b */ /* 0x000fc80003fa4000 */
[----:B------:R-:W-:-:S04]  /*07f0*/  FSEL R10, R19, R10, P5 ;  /* 0x0000000a130a7208 */ /* 0x000fc80002800000 */
[----:B------:R-:W-:Y:S01]  /*0800*/  FSETP.GT.AND P0, PT, R27, R10, PT ;  /* 0x0000000a1b00720b */ /* 0x000fe20003f04000 */
[C---:B------:R-:W-:Y:S01]  /*0810*/  VIADD R16, R15.reuse, 0x1 ;  /* 0x000000010f107836 */ /* 0x040fe20000000000 */
[C---:B------:R-:W-:Y:S01]  /*0820*/  @!P3 SEL R16, R15.reuse, R0, P2 ;  /* 0x000000000f10b207 */ /* 0x040fe20001000000 */
[C---:B------:R-:W-:Y:S02]  /*0830*/  @P4 VIADD R16, R15.reuse, 0x2 ;  /* 0x000000020f104836 */ /* 0x040fe40000000000 */
[----:B------:R-:W-:Y:S02]  /*0840*/  @P5 IADD3 R16, PT, PT, R15, 0x3, RZ ;  /* 0x000000030f105810 */ /* 0x000fe40007ffe0ff */
[----:B------:R-:W-:-:S06]  /*0850*/  FSEL R10, R27, R10, P0 ;  /* 0x0000000a1b0a7208 */ /* 0x000fcc0000000000 */
[C---:B------:R-:W-:Y:S01]  /*0860*/  @P0 VIADD R16, R15.reuse, 0x4 ;  /* 0x000000040f100836 */ /* 0x040fe20000000000 */
[----:B------:R-:W-:-:S03]  /*0870*/  IADD3 R15, PT, PT, R15, 0x8, RZ ;  /* 0x000000080f0f7810 */ /* 0x000fc60007ffe0ff */
[----:B------:R-:W-:Y:S01]  /*0880*/  IMAD.MOV.U32 R0, RZ, RZ, R16 ;  /* 0x000000ffff007224 */ /* 0x000fe200078e0010 */
[----:B------:R-:W-:Y:S06]  /*0890*/  @P1 BRA `(.L_x_50) ;  /* 0xfffffff800ac1947 */ /* 0x000fec000383ffff */
[----:B------:R-:W-:-:S07]  /*08a0*/  IADD3 R9, PT, PT, R15, -0x4, RZ ;  /* 0xfffffffc0f097810 */ /* 0x000fce0007ffe0ff */
.L_x_49:
[----:B------:R-:W-:-:S13]  /*08b0*/  LOP3.LUT P0, R15, R8, 0x7, RZ, 0xc0, !PT ;  /* 0x00000007080f7812 */ /* 0x000fda000780c0ff */
[----:B------:R-:W-:Y:S05]  /*08c0*/  @!P0 BRA `(.L_x_51) ;  /* 0x0000000400a48947 */ /* 0x000fea0003800000 */
[----:B------:R-:W-:Y:S02]  /*08d0*/  ISETP.GE.U32.AND P1, PT, R15, 0x4, PT ;  /* 0x000000040f00780c */ /* 0x000fe40003f26070 */
[----:B------:R-:W-:-:S04]  /*08e0*/  LOP3.LUT R11, R8, 0x3, RZ, 0xc0, !PT ;  /* 0x00000003080b7812 */ /* 0x000fc800078ec0ff */
[----:B------:R-:W-:-:S07]  /*08f0*/  ISETP.NE.AND P0, PT, R11, RZ, PT ;  /* 0x000000ff0b00720c */ /* 0x000fce0003f05270 */
[----:B------:R-:W-:Y:S06]  /*0900*/  @!P1 BRA `(.L_x_52) ;  /* 0x0000000000bc9947 */ /* 0x000fec0003800000 */
[----:B------:R-:W0:Y:S01]  /*0910*/  LDCU.64 UR8, c[0x0][0x390] ;  /* 0x00007200ff0877ac */ /* 0x000e220008000a00 */
[----:B------:R-:W-:Y:S01]  /*0920*/  SHF.R.S32.HI R20, RZ, 0x1f, R3 ;  /* 0x0000001fff147819 */ /* 0x000fe20000011403 */
[C---:B------:R-:W-:Y:S01]  /*0930*/  IMAD.IADD R19, R9.reuse, 0x1, R2 ;  /* 0x0000000109137824 */ /* 0x040fe200078e0202 */
[C---:B------:R-:W-:Y:S02]  /*0940*/  IADD3 R15, P1, PT, R9.reuse, R3, RZ ;  /* 0x00000003090f7210 */ /* 0x040fe40007f3e0ff */
[----:B------:R-:W-:Y:S01]  /*0950*/  IADD3 R23, PT, PT, R9, 0x2, RZ ;  /* 0x0000000209177810 */ /* 0x000fe20007ffe0ff */
[----:B------:R-:W-:Y:S01]  /*0960*/  IMAD.WIDE R18, R19, 0x4, R12 ;  /* 0x0000000413127825 */ /* 0x000fe200078e020c */
[----:B------:R-:W-:-:S03]  /*0970*/  LEA.HI.X.SX32 R20, R9, R20, 0x1, P1 ;  /* 0x0000001409147211 */ /* 0x000fc600008f0eff */
[----:B------:R-:W-:Y:S01]  /*0980*/  IMAD R21, R23, R14, R5 ;  /* 0x0000000e17157224 */ /* 0x000fe200078e0205 */
[----:B------:R-:W2:Y:S04]  /*0990*/  LDG.E R26, desc[UR6][R18.64] ;  /* 0x00000006121a7981 */ /* 0x000ea8000c1e1900 */
[----:B------:R-:W3:Y:S01]  /*09a0*/  LDG.E R24, desc[UR6][R18.64+0x4] ;  /* 0x0000040612187981 */ /* 0x000ee2000c1e1900 */
[----:B0-----:R-:W-:-:S03]  /*09b0*/  LEA R16, P1, R15, UR8, 0x2 ;  /* 0x000000080f107c11 */ /* 0x001fc6000f8210ff */
[----:B------:R-:W4:Y:S01]  /*09c0*/  LDG.E R22, desc[UR6][R18.64+0x8] ;  /* 0x0000080612167981 */ /* 0x000f22000c1e1900 */
[----:B------:R-:W-:-:S03]  /*09d0*/  LEA.HI.X R17, R15, UR9, R20, 0x2, P1 ;  /* 0x000000090f117c11 */ /* 0x000fc600088f1414 */
[----:B------:R0:W5:Y:S04]  /*09e0*/  LDG.E R15, desc[UR6][R18.64+0xc] ;  /* 0x00000c06120f7981 */ /* 0x000168000c1e1900 */
[----:B------:R-:W2:Y:S04]  /*09f0*/  LDG.E R29, desc[UR6][R16.64+0x4] ;  /* 0x00000406101d7981 */ /* 0x000ea8000c1e1900 */
[----:B------:R-:W3:Y:S01]  /*0a00*/  LDG.E R27, desc[UR6][R16.64+0x8] ;  /* 0x00000806101b7981 */ /* 0x000ee2000c1e1900 */
[----:B0-----:R-:W-:-:S03]  /*0a10*/  IMAD.WIDE R18, R21, 0x4, R12 ;  /* 0x0000000415127825 */ /* 0x001fc600078e020c */
[----:B------:R-:W4:Y:S04]  /*0a20*/  LDG.E R25, desc[UR6][R16.64+0xc] ;  /* 0x00000c0610197981 */ /* 0x000f28000c1e1900 */
[----:B------:R-:W5:Y:S04]  /*0a30*/  LDG.E R28, desc[UR6][R16.64+0x10] ;  /* 0x00001006101c7981 */ /* 0x000f68000c1e1900 */
[----:B------:R-:W3:Y:S01]  /*0a40*/  LDG.E R16, desc[UR6][R18.64] ;  /* 0x0000000612107981 */ /* 0x000ee2000c1e1900 */
[----:B------:R-:W-:-:S04]  /*0a50*/  IMAD.WIDE R20, R14, 0x4, R18 ;  /* 0x000000040e147825 */ /* 0x000fc800078e0212 */
[----:B--2---:R-:W-:Y:S02]  /*0a60*/  FFMA R29, R29, UR5, R26 ;  /* 0x000000051d1d7c23 */ /* 0x004fe4000800001a */
[----:B------:R0:W2:Y:S02]  /*0a70*/  LDG.E R26, desc[UR6][R20.64] ;  /* 0x00000006141a7981 */ /* 0x0000a4000c1e1900 */
[----:B0-----:R-:W-:-:S04]  /*0a80*/  IMAD.WIDE R20, R14, 0x4, R20 ;  /* 0x000000040e147825 */ /* 0x001fc800078e0214 */
[----:B---3--:R-:W-:Y:S02]  /*0a90*/  FADD R17, R29, R16 ;  /* 0x000000101d117221 */ /* 0x008fe40000000000 */
[----:B------:R-:W3:Y:S01]  /*0aa0*/  LDG.E R29, desc[UR6][R20.64] ;  /* 0x00000006141d7981 */ /* 0x000ee2000c1e1900 */
[----:B------:R-:W-:-:S06]  /*0ab0*/  IMAD.WIDE R18, R14, 0x4, R20 ;  /* 0x000000040e127825 */ /* 0x000fcc00078e0214 */
[----:B------:R-:W3:Y:S01]  /*0ac0*/  LDG.E R18, desc[UR6][R18.64] ;  /* 0x0000000612127981 */ /* 0x000ee2000c1e1900 */
[----:B------:R-:W-:Y:S01]  /*0ad0*/  FFMA R27, R27, UR5, R24 ;  /* 0x000000051b1b7c23 */ /* 0x000fe20008000018 */
[----:B------:R-:W-:Y:S01]  /*0ae0*/  FSETP.GT.AND P1, PT, R17, R10, PT ;  /* 0x0000000a1100720b */ /* 0x000fe20003f24000 */
[----:B----4-:R-:W-:-:S03]  /*0af0*/  FFMA R22, R25, UR5, R22 ;  /* 0x0000000519167c23 */ /* 0x010fc60008000016 */
[----:B------:R-:W-:Y:S01]  /*0b00*/  FSEL R10, R17, R10, P1 ;  /* 0x0000000a110a7208 */ /* 0x000fe20000800000 */
[----:B-----5:R-:W-:Y:S01]  /*0b10*/  FFMA R15, R28, UR5, R15 ;  /* 0x000000051c0f7c23 */ /* 0x020fe2000800000f */
[----:B------:R-:W-:-:S07]  /*0b20*/  VIADD R16, R9, 0x3 ;  /* 0x0000000309107836 */ /* 0x000fce0000000000 */
[C---:B------:R-:W-:Y:S01]  /*0b30*/  @P1 IADD3 R0, PT, PT, R9.reuse, 0x1, RZ ;  /* 0x0000000109001810 */ /* 0x040fe20007ffe0ff */
[----:B------:R-:W-:Y:S02]  /*0b40*/  VIADD R9, R9, 0x4 ;  /* 0x0000000409097836 */ /* 0x000fe40000000000 */
[----:B--2---:R-:W-:-:S05]  /*0b50*/  FADD R27, R27, R26 ;  /* 0x0000001a1b1b7221 */ /* 0x004fca0000000000 */
[----:B------:R-:W-:-:S04]  /*0b60*/  FSETP.GT.AND P2, PT, R27, R10, PT ;  /* 0x0000000a1b00720b */ /* 0x000fc80003f44000 */
[----:B------:R-:W-:Y:S01]  /*0b70*/  FSEL R10, R27, R10, P2 ;  /* 0x0000000a1b0a7208 */ /* 0x000fe20001000000 */
[----:B---3--:R-:W-:-:S05]  /*0b80*/  FADD R29, R22, R29 ;  /* 0x0000001d161d7221 */ /* 0x008fca0000000000 */
[----:B------:R-:W-:Y:S01]  /*0b90*/  FSETP.GT.AND P3, PT, R29, R10, PT ;  /* 0x0000000a1d00720b */ /* 0x000fe20003f64000 */
[----:B------:R-:W-:-:S03]  /*0ba0*/  FADD R15, R15, R18 ;  /* 0x000000120f0f7221 */ /* 0x000fc60000000000 */
[----:B------:R-:W-:-:S04]  /*0bb0*/  FSEL R10, R29, R10, P3 ;  /* 0x0000000a1d0a7208 */ /* 0x000fc80001800000 */
[----:B------:R-:W-:-:S05]  /*0bc0*/  FSETP.GT.AND P1, PT, R15, R10, PT ;  /* 0x0000000a0f00720b */ /* 0x000fca0003f24000 */
[----:B------:R-:W-:Y:S02]  /*0bd0*/  @!P3 SEL R16, R23, R0, P2 ;  /* 0x000000001710b207 */ /* 0x000fe40001000000 */
[----:B------:R-:W-:Y:S02]  /*0be0*/  FSEL R10, R15, R10, P1 ;  /* 0x0000000a0f0a7208 */ /* 0x000fe40000800000 */
[----:B------:R-:W-:-:S07]  /*0bf0*/  SEL R0, R9, R16, P1 ;  /* 0x0000001009007207 */ /* 0x000fce0000800000 */
.L_x_52:
[----:B------:R-:W-:Y:S05]  /*0c00*/  @!P0 BRA `(.L_x_51) ;  /* 0x0000000000d48947 */ /* 0x000fea0003800000 */
[----:B------:R-:W-:Y:S02]  /*0c10*/  ISETP.NE.AND P0, PT, R11, 0x1, PT ;  /* 0x000000010b00780c */ /* 0x000fe40003f05270 */
[----:B------:R-:W-:-:S04]  /*0c20*/  LOP3.LUT R8, R8, 0x1, RZ, 0xc0, !PT ;  /* 0x0000000108087812 */ /* 0x000fc800078ec0ff */
[----:B------:R-:W-:-:S07]  /*0c30*/  ISETP.NE.U32.AND P1, PT, R8, 0x1, PT ;  /* 0x000000010800780c */ /* 0x000fce0003f25070 */
[----:B------:R-:W-:Y:S06]  /*0c40*/  @!P0 BRA `(.L_x_53) ;  /* 0x0000000000748947 */ /* 0x000fec0003800000 */
[----:B------:R-:W0:Y:S01]  /*0c50*/  LDCU.64 UR8, c[0x0][0x390] ;  /* 0x00007200ff0877ac */ /* 0x000e220008000a00 */
[----:B------:R-:W-:Y:S01]  /*0c60*/  SHF.R.S32.HI R8, RZ, 0x1f, R3 ;  /* 0x0000001fff087819 */ /* 0x000fe20000011403 */
[C---:B------:R-:W-:Y:S01]  /*0c70*/  VIADD R11, R9.reuse, 0x2 ;  /* 0x00000002090b7836 */ /* 0x040fe20000000000 */
[C---:B------:R-:W-:Y:S02]  /*0c80*/  IADD3 R15, P0, PT, R9.reuse, R3, RZ ;  /* 0x00000003090f7210 */ /* 0x040fe40007f1e0ff */
[----:B------:R-:W-:Y:S01]  /*0c90*/  IADD3 R19, PT, PT, R9, R2, RZ ;  /* 0x0000000209137210 */ /* 0x000fe20007ffe0ff */
[----:B------:R-:W-:Y:S01]  /*0ca0*/  IMAD R21, R11, R14, R5 ;  /* 0x0000000e0b157224 */ /* 0x000fe200078e0205 */
[----:B------:R-:W-:-:S03]  /*0cb0*/  LEA.HI.X.SX32 R8, R9, R8, 0x1, P0 ;  /* 0x0000000809087211 */ /* 0x000fc600000f0eff */
[----:B------:R-:W-:-:S04]  /*0cc0*/  IMAD.WIDE R18, R19, 0x4, R12 ;  /* 0x0000000413127825 */ /* 0x000fc800078e020c */
[----:B------:R-:W-:Y:S01]  /*0cd0*/  IMAD.WIDE R20, R21, 0x4, R12 ;  /* 0x0000000415147825 */ /* 0x000fe200078e020c */
[----:B------:R-:W2:Y:S01]  /*0ce0*/  LDG.E R27, desc[UR6][R18.64+0x4] ;  /* 0x00000406121b7981 */ /* 0x000ea2000c1e1900 */
[----:B0-----:R-:W-:-:S03]  /*0cf0*/  LEA R16, P0, R15, UR8, 0x2 ;  /* 0x000000080f107c11 */ /* 0x001fc6000f8010ff */
[----:B------:R-:W3:Y:S01]  /*0d00*/  LDG.E R25, desc[UR6][R20.64] ;  /* 0x0000000614197981 */ /* 0x000ee2000c1e1900 */
[----:B------:R-:W-:-:S03]  /*0d10*/  LEA.HI.X R17, R15, UR9, R8, 0x2, P0 ;  /* 0x000000090f117c11 */ /* 0x000fc600080f1408 */
[----:B------:R-:W4:Y:S04]  /*0d20*/  LDG.E R15, desc[UR6][R18.64] ;  /* 0x00000006120f7981 */ /* 0x000f28000c1e1900 */
[----:B------:R-:W4:Y:S01]  /*0d30*/  LDG.E R8, desc[UR6][R16.64+0x4] ;  /* 0x0000040610087981 */ /* 0x000f22000c1e1900 */
[----:B------:R-:W-:-:S03]  /*0d40*/  IMAD.WIDE R22, R14, 0x4, R20 ;  /* 0x000000040e167825 */ /* 0x000fc600078e0214 */
[----:B------:R-:W2:Y:S04]  /*0d50*/  LDG.E R24, desc[UR6][R16.64+0x8] ;  /* 0x0000080610187981 */ /* 0x000ea8000c1e1900 */
[----:B------:R-:W5:Y:S01]  /*0d60*/  LDG.E R23, desc[UR6][R22.64] ;  /* 0x0000000616177981 */ /* 0x000f62000c1e1900 */
[----:B----4-:R-:W-:-:S04]  /*0d70*/  FFMA R8, R8, UR5, R15 ;  /* 0x0000000508087c23 */ /* 0x010fc8000800000f */
[----:B---3--:R-:W-:Y:S01]  /*0d80*/  FADD R25, R8, R25 ;  /* 0x0000001908197221 */ /* 0x008fe20000000000 */
[----:B--2---:R-:W-:-:S04]  /*0d90*/  FFMA R24, R24, UR5, R27 ;  /* 0x0000000518187c23 */ /* 0x004fc8000800001b */
[----:B------:R-:W-:Y:S01]  /*0da0*/  FSETP.GT.AND P0, PT, R25, R10, PT ;  /* 0x0000000a1900720b */ /* 0x000fe20003f04000 */
[----:B-----5:R-:W-:-:S03]  /*0db0*/  FADD R15, R24, R23 ;  /* 0x00000017180f7221 */ /* 0x020fc60000000000 */
[----:B------:R-:W-:-:S04]  /*0dc0*/  FSEL R10, R25, R10, P0 ;  /* 0x0000000a190a7208 */ /* 0x000fc80000000000 */
[----:B------:R-:W-:-:S05]  /*0dd0*/  FSETP.GT.AND P2, PT, R15, R10, PT ;  /* 0x0000000a0f00720b */ /* 0x000fca0003f44000 */
[----:B------:R-:W-:Y:S01]  /*0de0*/  @P0 IADD3 R0, PT, PT, R9, 0x1, RZ ;  /* 0x0000000109000810 */ /* 0x000fe20007ffe0ff */
[----:B------:R-:W-:Y:S01]  /*0df0*/  IMAD.MOV.U32 R9, RZ, RZ, R11 ;  /* 0x000000ffff097224 */ /* 0x000fe200078e000b */
[----:B------:R-:W-:Y:S02]  /*0e00*/  FSEL R10, R15, R10, P2 ;  /* 0x0000000a0f0a7208 */ /* 0x000fe40001000000 */
[----:B------:R-:W-:-:S07]  /*0e10*/  SEL R0, R11, R0, P2 ;  /* 0x000000000b007207 */ /* 0x000fce0001000000 */
.L_x_53:
[----:B------:R-:W-:Y:S05]  /*0e20*/  @P1 BRA `(.L_x_51) ;  /* 0x00000000004c1947 */ /* 0x000fea0003800000 */
[----:B------:R-:W0:Y:S01]  /*0e30*/  LDCU.64 UR8, c[0x0][0x390] ;  /* 0x00007200ff0877ac */ /* 0x000e220008000a00 */
[----:B------:R-:W-:Y:S02]  /*0e40*/  SHF.R.S32.HI R16, RZ, 0x1f, R3 ;  /* 0x0000001fff107819 */ /* 0x000fe40000011403 */
[-C--:B------:R-:W-:Y:S01]  /*0e50*/  IADD3 R8, P0, PT, R3, R9.reuse, RZ ;  /* 0x0000000903087210 */ /* 0x080fe20007f1e0ff */
[C---:B------:R-:W-:Y:S01]  /*0e60*/  VIADD R3, R9.reuse, 0x2 ;  /* 0x0000000209037836 */ /* 0x040fe20000000000 */
[----:B------:R-:W-:Y:S02]  /*0e70*/  IADD3 R17, PT, PT, R2, R9, RZ ;  /* 0x0000000902117210 */ /* 0x000fe40007ffe0ff */
[----:B------:R-:W-:Y:S01]  /*0e80*/  LEA.HI.X.SX32 R11, R9, R16, 0x1, P0 ;  /* 0x00000010090b7211 */ /* 0x000fe200000f0eff */
[----:B------:R-:W-:Y:S02]  /*0e90*/  IMAD R15, R3, R14, R5 ;  /* 0x0000000e030f7224 */ /* 0x000fe400078e0205 */
[----:B------:R-:W-:Y:S01]  /*0ea0*/  IMAD.WIDE R16, R17, 0x4, R12 ;  /* 0x0000000411107825 */ /* 0x000fe200078e020c */
[----:B0-----:R-:W-:-:S03]  /*0eb0*/  LEA R2, P0, R8, UR8, 0x2 ;  /* 0x0000000808027c11 */ /* 0x001fc6000f8010ff */
[----:B------:R-:W-:Y:S02]  /*0ec0*/  IMAD.WIDE R14, R15, 0x4, R12 ;  /* 0x000000040f0e7825 */ /* 0x000fe400078e020c */
[----:B------:R-:W2:Y:S01]  /*0ed0*/  LDG.E R17, desc[UR6][R16.64] ;  /* 0x0000000610117981 */ /* 0x000ea2000c1e1900 */
[----:B------:R-:W-:-:S03]  /*0ee0*/  LEA.HI.X R3, R8, UR9, R11, 0x2, P0 ;  /* 0x0000000908037c11 */ /* 0x000fc600080f140b */
[----:B------:R-:W3:Y:S04]  /*0ef0*/  LDG.E R14, desc[UR6][R14.64] ;  /* 0x000000060e0e7981 */ /* 0x000ee8000c1e1900 */
[----:B------:R-:W2:Y:S02]  /*0f00*/  LDG.E R2, desc[UR6][R2.64+0x4] ;  /* 0x0000040602027981 */ /* 0x000ea4000c1e1900 */
[----:B--2---:R-:W-:-:S04]  /*0f10*/  FFMA R5, R2, UR5, R17 ;  /* 0x0000000502057c23 */ /* 0x004fc80008000011 */
[----:B---3--:R-:W-:-:S05]  /*0f20*/  FADD R5, R5, R14 ;  /* 0x0000000e05057221 */ /* 0x008fca0000000000 */
[----:B------:R-:W-:-:S04]  /*0f30*/  FSETP.GT.AND P0, PT, R5, R10, PT ;  /* 0x0000000a0500720b */ /* 0x000fc80003f04000 */
[----:B------:R-:W-:-:S09]  /*0f40*/  FSEL R10, R5, R10, P0 ;  /* 0x0000000a050a7208 */ /* 0x000fd20000000000 */
[----:B------:R-:W-:-:S07]  /*0f50*/  @P0 IADD3 R0, PT, PT, R9, 0x1, RZ ;  /* 0x0000000109000810 */ /* 0x000fce0007ffe0ff */
.L_x_51:
[----:B------:R-:W-:-:S07]  /*0f60*/  VIADD R0, R0, 0x1 ;  /* 0x0000000100007836 */ /* 0x000fce0000000000 */
.L_x_48:
[----:B------:R-:W-:Y:S05]  /*0f70*/  BSYNC.RECONVERGENT B0 ;  /* 0x0000000000007941 */ /* 0x000fea0003800200 */
.L_x_47:
[----:B------:R-:W0:Y:S01]  /*0f80*/  LDC.64 R2, c[0x0][0x388] ;  /* 0x0000e200ff027b82 */ /* 0x000e220000000a00 */
[----:B------:R-:W-:Y:S01]  /*0f90*/  FSETP.GT.AND P0, PT, R7, R6, PT ;  /* 0x000000060700720b */ /* 0x000fe20003f04000 */
[----:B------:R-:W-:-:S03]  /*0fa0*/  IMAD.WIDE R12, R4, 0x4, R12 ;  /* 0x00000004040c7825 */ /* 0x000fc600078e020c */
[----:B------:R-:W-:Y:S02]  /*0fb0*/  FSEL R7, R7, R6, P0 ;  /* 0x0000000607077208 */ /* 0x000fe40000000000 */
[----:B------:R-:W-:Y:S02]  /*0fc0*/  MOV R6, 0xfffffffe ;  /* 0xfffffffe00067802 */ /* 0x000fe40000000f00 */
[----:B------:R-:W-:-:S04]  /*0fd0*/  FSETP.GT.AND P1, PT, R10, R7, PT ;  /* 0x000000070a00720b */ /* 0x000fc80003f24000 */
[----:B------:R-:W-:-:S09]  /*0fe0*/  FSEL R7, R10, R7, P1 ;  /* 0x000000070a077208 */ /* 0x000fd20000800000 */
[----:B------:R-:W-:Y:S01]  /*0ff0*/  @!P1 SEL R0, R6, 0xffffffff, P0 ;  /* 0xffffffff06009807 */ /* 0x000fe20000000000 */
[----:B0-----:R-:W-:-:S05]  /*1000*/  IMAD.WIDE R4, R4, 0x4, R2 ;  /* 0x0000000404047825 */ /* 0x001fca00078e0202 */
[----:B------:R-:W-:Y:S04]  /*1010*/  STG.E desc[UR6][R4.64], R0 ;  /* 0x0000000004007986 */ /* 0x000fe8000c101906 */
[----:B------:R-:W-:Y:S01]  /*1020*/  STG.E desc[UR6][R12.64], R7 ;  /* 0x000000070c007986 */ /* 0x000fe2000c101906 */
[----:B------:R-:W-:Y:S05]  /*1030*/  EXIT ;  /* 0x000000000000794d */ /* 0x000fea0003800000 */
.L_x_54:
        /* <DEDUP_REMOVED lines=12> */
.L_x_102:


//--------------------- .text._Z15insidealgorithmPfS_S_PKfS1_iif --------------------------
	.section	.text._Z15insidealgorithmPfS_S_PKfS1_iif,"ax",@progbits
	.align	128
        .global         _Z15insidealgorithmPfS_S_PKfS1_iif
        .type           _Z15insidealgorithmPfS_S_PKfS1_iif,@function
        .size           _Z15insidealgorithmPfS_S_PKfS1_iif,(.L_x_103 - _Z15insidealgorithmPfS_S_PKfS1_iif)
        .other          _Z15insidealgorithmPfS_S_PKfS1_iif,@"STO_CUDA_ENTRY STV_DEFAULT"
_Z15insidealgorithmPfS_S_PKfS1_iif:
.text._Z15insidealgorithmPfS_S_PKfS1_iif:
        /* <DEDUP_REMOVED lines=10> */
[----:B------:R-:W-:Y:S01]  /*00a0*/  ISETP.GE.AND P0, PT, R2, 0x1, PT ;  /* 0x000000010200780c */ /* 0x000fe20003f06270 */
[----:B------:R-:W0:Y:S01]  /*00b0*/  LDCU.64 UR6, c[0x0][0x358] ;  /* 0x00006b00ff0677ac */ /* 0x000e220008000a00 */
[----:B------:R-:W-:Y:S01]  /*00c0*/  IADD3 R8, PT, PT, R11, R2, RZ ;  /* 0x000000020b087210 */ /* 0x000fe20007ffe0ff */
[----:B------:R-:W-:Y:S01]  /*00d0*/  HFMA2 R9, -RZ, RZ, -598.5, 40320 ;  /* 0xe0ad78ecff097431 */ /* 0x000fe200000001ff */
[----:B------:R-:W-:-:S03]  /*00e0*/  MOV R10, R11 ;  /* 0x0000000b000a7202 */ /* 0x000fc60000000f00 */
[----:B------:R-:W-:-:S06]  /*00f0*/  IMAD R0, R11, R3, R8 ;  /* 0x000000030b007224 */ /* 0x000fcc00078e0208 */
[----:B------:R-:W-:Y:S05]  /*0100*/  @!P0 BRA `(.L_x_55) ;  /* 0x0000000400b48947 */ /* 0x000fea0003800000 */
[----:B------:R-:W1:Y:S01]  /*0110*/  LDC.64 R4, c[0x0][0x380] ;  /* 0x0000e000ff047b82 */ /* 0x000e620000000a00 */
[CC--:B------:R-:W-:Y:S01]  /*0120*/  IMAD R9, R11.reuse, R3.reuse, R3 ;  /* 0x000000030b097224 */ /* 0x0c0fe200078e0203 */
[----:B------:R-:W-:Y:S01]  /*0130*/  IADD3 R2, PT, PT, R2, UR4, R13 ;  /* 0x0000000402027c10 */ /* 0x000fe2000fffe00d */
[----:B------:R-:W-:Y:S01]  /*0140*/  BSSY.RECONVERGENT B0, `(.L_x_55) ;  /* 0x0000069000007945 */ /* 0x000fe20003800200 */
[----:B------:R-:W-:Y:S01]  /*0150*/  IMAD R13, R11, R3, R11 ;  /* 0x000000030b0d7224 */ /* 0x000fe200078e020b */
[----:B------:R-:W2:Y:S01]  /*0160*/  LDCU UR5, c[0x0][0x3ac] ;  /* 0x00007580ff0577ac */ /* 0x000ea20008000800 */
[----:B------:R-:W-:Y:S02]  /*0170*/  IADD3 R2, PT, PT, R2, R9, RZ ;  /* 0x0000000902027210 */ /* 0x000fe40007ffe0ff */
[----:B------:R-:W3:Y:S01]  /*0180*/  LDC.64 R6, c[0x0][0x388] ;  /* 0x0000e200ff067b82 */ /* 0x000ee20000000a00 */
[----:B------:R-:W-:-:S07]  /*0190*/  MOV R9, 0xe0ad78ec ;  /* 0xe0ad78ec00097802 */ /* 0x000fce0000000f00 */
.L_x_59:
[----:B-1----:R-:W-:-:S04]  /*01a0*/  IMAD.WIDE R16, R2, 0x4, R4 ;  /* 0x0000000402107825 */ /* 0x002fc800078e0204 */
[----:B---3--:R-:W-:Y:S02]  /*01b0*/  IMAD.WIDE R14, R13, 0x4, R6 ;  /* 0x000000040d0e7825 */ /* 0x008fe400078e0206 */
[----:B0-----:R-:W3:Y:S04]  /*01c0*/  LDG.E R17, desc[UR6][R16.64] ;  /* 0x0000000610117981 */ /* 0x001ee8000c1e1900 */
[----:B------:R-:W3:Y:S01]  /*01d0*/  LDG.E R12, desc[UR6][R14.64] ;  /* 0x000000060e0c7981 */ /* 0x000ee2000c1e1900 */
[----:B------:R-:W-:Y:S01]  /*01e0*/  FSETP.GTU.AND P1, PT, R9, -1.00000002004087734272e+20, PT ;  /* 0xe0ad78ec0900780b */ /* 0x000fe20003f2c000 */
[----:B------:R-:W-:Y:S01]  /*01f0*/  BSSY.RECONVERGENT B1, `(.L_x_56) ;  /* 0x0000059000017945 */ /* 0x000fe20003800200 */
[----:B------:R-:W-:Y:S02]  /*0200*/  IADD3 R11, PT, PT, R11, 0x1, RZ ;  /* 0x000000010b0b7810 */ /* 0x000fe40007ffe0ff */
[----:B------:R-:W-:-:S02]  /*0210*/  MOV R3, R9 ;  /* 0x0000000900037202 */ /* 0x000fc40000000f00 */
[----:B------:R-:W-:Y:S01]  /*0220*/  ISETP.GE.AND P0, PT, R11, R8, PT ;  /* 0x000000080b00720c */ /* 0x000fe20003f06270 */
[----:B---3--:R-:W-:-:S05]  /*0230*/  FADD R12, R12, R17 ;  /* 0x000000110c0c7221 */ /* 0x008fca0000000000 */
        /* <DEDUP_REMOVED lines=23> */
[CC--:B------:R-:W-:Y:S02]  /*03b0*/  IADD3 R12, PT, PT, R9.reuse, -R14.reuse, RZ ;  /* 0x8000000e090c7210 */ /* 0x0c0fe40007ffe0ff */
[----:B------:R-:W-:Y:S02]  /*03c0*/  I2FP.F32.S32 R15, R14 ;  /* 0x0000000e000f7245 */ /* 0x000fe40000201400 */
[----:B------:R-:W-:Y:S01]  /*03d0*/  MOV R14, 0x7f800000 ;  /* 0x7f800000000e7802 */ /* 0x000fe20000000f00 */
[----:B------:R-:W-:Y:S01]  /*03e0*/  FADD R16, R12, -1 ;  /* 0xbf8000000c107421 */ /* 0x000fe20000000000 */
[----:B------:R-:W-:Y:S02]  /*03f0*/  FSEL R12, RZ, -23, P1 ;  /* 0xc1b80000ff0c7808 */ /* 0x000fe40000800000 */
[----:B------:R-:W-:Y:S01]  /*0400*/  ISETP.GT.U32.AND P1, PT, R9, 0x7f7fffff, PT ;  /* 0x7f7fffff0900780c */ /* 0x000fe20003f24070 */
[----:B------:R-:W-:Y:S02]  /*0410*/  FFMA R17, R16, -R17, 0.14084610342979431152 ;  /* 0x3e1039f610117423 */ /* 0x000fe40000000811 */
[----:B------:R-:W-:-:S02]  /*0420*/  FFMA R12, R15, 1.1920928955078125e-07, R12 ;  /* 0x340000000f0c7823 */ /* 0x000fc4000000000c */
        /* <DEDUP_REMOVED lines=15> */
.L_x_58:
        /* <DEDUP_REMOVED lines=38> */
.L_x_57:
[----:B--2---:R-:W-:Y:S05]  /*0780*/  BSYNC.RECONVERGENT B1 ;  /* 0x0000000000017941 */ /* 0x004fea0003800200 */
.L_x_56:
[----:B------:R-:W-:Y:S02]  /*0790*/  MOV R3, UR5 ;  /* 0x0000000500037c02 */ /* 0x000fe40008000f00 */
[----:B------:R-:W-:Y:S02]  /*07a0*/  IADD3 R13, PT, PT, R13, 0x1, RZ ;  /* 0x000000010d0d7810 */ /* 0x000fe40007ffe0ff */
[----:B------:R-:W-:Y:S01]  /*07b0*/  IADD3 R2, PT, PT, R2, R3, RZ ;  /* 0x0000000302027210 */ /* 0x000fe20007ffe0ff */
[----:B------:R-:W-:Y:S06]  /*07c0*/  @!P0 BRA `(.L_x_59) ;  /* 0xfffffff800748947 */ /* 0x000fec000383ffff */
[----:B------:R-:W-:Y:S05]  /*07d0*/  BSYNC.RECONVERGENT B0 ;  /* 0x0000000000007941 */ /* 0x000fea0003800200 */
.L_x_55:
[----:B------:R-:W1:Y:S01]  /*07e0*/  LDC.64 R6, c[0x0][0x380] ;  /* 0x0000e000ff067b82 */ /* 0x000e620000000a00 */
[----:B------:R-:W2:Y:S01]  /*07f0*/  LDCU UR4, c[0x3][0xc] ;  /* 0x00c00180ff0477ac */ /* 0x000ea20008000800 */
[----:B-1----:R-:W-:-:S05]  /*0800*/  IMAD.WIDE R6, R0, 0x4, R6 ;  /* 0x0000000400067825 */ /* 0x002fca00078e0206 */
[----:B0-----:R-:W3:Y:S01]  /*0810*/  LDG.E R2, desc[UR6][R6.64] ;  /* 0x0000000606027981 */ /* 0x001ee2000c1e1900 */
[----:B--2---:R-:W-:Y:S01]  /*0820*/  FADD R5, R9, UR4 ;  /* 0x0000000409057e21 */ /* 0x004fe20008000000 */
[----:B------:R-:W-:Y:S04]  /*0830*/  BSSY.RECONVERGENT B0, `(.L_x_60) ;  /* 0x0000056000007945 */ /* 0x000fe80003800200 */
[----:B------:R-:W-:Y:S02]  /*0840*/  MOV R11, R5 ;  /* 0x00000005000b7202 */ /* 0x000fe40000000f00 */
[----:B---3--:R-:W-:-:S13]  /*0850*/  FSETP.GTU.AND P0, PT, R2, -1.00000002004087734272e+20, PT ;  /* 0xe0ad78ec0200780b */ /* 0x008fda0003f0c000 */
        /* <DEDUP_REMOVED lines=45> */
.L_x_62:
        /* <DEDUP_REMOVED lines=38> */
.L_x_61:
[----:B------:R-:W-:Y:S05]  /*0d90*/  BSYNC.RECONVERGENT B0 ;  /* 0x0000000000007941 */ /* 0x000fea0003800200 */
.L_x_60:
[----:B------:R-:W0:Y:S01]  /*0da0*/  LDC.64 R4, c[0x0][0x390] ;  /* 0x0000e400ff047b82 */ /* 0x000e220000000a00 */
[----:B------:R1:W-:Y:S01]  /*0db0*/  STG.E desc[UR6][R6.64], R11 ;  /* 0x0000000b06007986 */ /* 0x0003e2000c101906 */
[----:B------:R-:W2:Y:S01]  /*0dc0*/  LDCU UR4, c[0x3][0x1c] ;  /* 0x00c00380ff0477ac */ /* 0x000ea20008000800 */
[----:B0-----:R-:W-:-:S05]  /*0dd0*/  IMAD.WIDE R4, R0, 0x4, R4 ;  /* 0x0000000400047825 */ /* 0x001fca00078e0204 */
[----:B------:R-:W3:Y:S01]  /*0de0*/  LDG.E R2, desc[UR6][R4.64] ;  /* 0x0000000604027981 */ /* 0x000ee2000c1e1900 */
[----:B--2---:R-:W-:Y:S01]  /*0df0*/  FADD R9, R9, UR4 ;  /* 0x0000000409097e21 */ /* 0x004fe20008000000 */
[----:B------:R-:W-:Y:S04]  /*0e00*/  BSSY.RECONVERGENT B0, `(.L_x_63) ;  /* 0x0000056000007945 */ /* 0x000fe80003800200 */
[----:B------:R-:W-:Y:S02]  /*0e10*/  MOV R17, R9 ;  /* 0x0000000900117202 */ /* 0x000fe40000000f00 */
[----:B---3--:R-:W-:-:S13]  /*0e20*/  FSETP.GTU.AND P0, PT, R2, -1.00000002004087734272e+20, PT ;  /* 0xe0ad78ec0200780b */ /* 0x008fda0003f0c000 */
[----:B-1----:R-:W-:Y:S05]  /*0e30*/  @!P0 BRA `(.L_x_64) ;  /* 0x0000000400488947 */ /* 0x002fea0003800000 */
        /* <DEDUP_REMOVED lines=44> */
.L_x_65:
        /* <DEDUP_REMOVED lines=38> */
.L_x_64:
[----:B------:R-:W-:Y:S05]  /*1360*/  BSYNC.RECONVERGENT B0 ;  /* 0x0000000000007941 */ /* 0x000fea0003800200 */
.L_x_63:
[----:B------:R-:W0:Y:S01]  /*1370*/  LDC.64 R14, c[0x0][0x398] ;  /* 0x0000e600ff0e7b82 */ /* 0x000e220000000a00 */
[----:B------:R-:W1:Y:S01]  /*1380*/  LDCU.64 UR4, c[0x0][0x390] ;  /* 0x00007200ff0477ac */ /* 0x000e620008000a00 */
[----:B------:R-:W-:Y:S01]  /*1390*/  IMAD R3, R10, R3, R3 ;  /* 0x000000030a037224 */ /* 0x000fe200078e0203 */
[----:B------:R-:W-:Y:S01]  /*13a0*/  SHF.R.S32.HI R2, RZ, 0x1f, R8 ;  /* 0x0000001fff027819 */ /* 0x000fe20000011408 */
[----:B------:R2:W-:Y:S03]  /*13b0*/  STG.E desc[UR6][R4.64], R17 ;  /* 0x0000001104007986 */ /* 0x0005e6000c101906 */
[----:B------:R-:W-:-:S04]  /*13c0*/  IADD3 R8, P0, PT, R8, R3, RZ ;  /* 0x0000000308087210 */ /* 0x000fc80007f1e0ff */
[----:B------:R-:W-:Y:S02]  /*13d0*/  LEA.HI.X.SX32 R3, R3, R2, 0x1, P0 ;  /* 0x0000000203037211 */ /* 0x000fe400000f0eff */
[C---:B-1----:R-:W-:Y:S01]  /*13e0*/  LEA R12, P0, R8.reuse, UR4, 0x2 ;  /* 0x00000004080c7c11 */ /* 0x042fe2000f8010ff */
[----:B------:R-:W1:Y:S03]  /*13f0*/  LDCU UR4, c[0x0][0x3b0] ;  /* 0x00007600ff0477ac */ /* 0x000e660008000800 */
[----:B------:R-:W-:Y:S01]  /*1400*/  LEA.HI.X R13, R8, UR5, R3, 0x2, P0 ;  /* 0x00000005080d7c11 */ /* 0x000fe200080f1403 */
[----:B0-----:R-:W-:Y:S01]  /*1410*/  IMAD.WIDE R10, R0, 0x4, R14 ;  /* 0x00000004000a7825 */ /* 0x001fe200078e020e */
[----:B------:R-:W3:Y:S01]  /*1420*/  LDG.E R3, desc[UR6][R6.64] ;  /* 0x0000000606037981 */ /* 0x000ee2000c1e1900 */
[----:B------:R-:W0:Y:S03]  /*1430*/  LDCU UR5, c[0x3][0x14] ;  /* 0x00c00280ff0577ac */ /* 0x000e260008000800 */
[----:B------:R-:W1:Y:S04]  /*1440*/  LDG.E R2, desc[UR6][R10.64] ;  /* 0x000000060a027981 */ /* 0x000e68000c1e1900 */
[----:B------:R-:W1:Y:S01]  /*1450*/  LDG.E R13, desc[UR6][R12.64+-0x4] ;  /* 0xfffffc060c0d7981 */ /* 0x000e62000c1e1900 */
[----:B------:R-:W-:Y:S01]  /*1460*/  BSSY.RECONVERGENT B0, `(.L_x_66) ;  /* 0x0000058000007945 */ /* 0x000fe20003800200 */
[----:B---3--:R-:W-:Y:S01]  /*1470*/  FSETP.GTU.AND P0, PT, R3, -1.00000002004087734272e+20, PT ;  /* 0xe0ad78ec0300780b */ /* 0x008fe20003f0c000 */
[----:B-1----:R-:W-:-:S04]  /*1480*/  FFMA R2, R2, UR4, R13 ;  /* 0x0000000402027c23 */ /* 0x002fc8000800000d */
[----:B0-----:R-:W-:-:S05]  /*1490*/  FADD R8, R2, UR5 ;  /* 0x0000000502087e21 */ /* 0x001fca0008000000 */
[----:B------:R-:W-:-:S03]  /*14a0*/  MOV R9, R8 ;  /* 0x0000000800097202 */ /* 0x000fc60000000f00 */
[----:B--2---:R-:W-:Y:S05]  /*14b0*/  @!P0 BRA `(.L_x_67) ;  /* 0x0000000400488947 */ /* 0x004fea0003800000 */
        /* <DEDUP_REMOVED lines=44> */
.L_x_68:
        /* <DEDUP_REMOVED lines=38> */
.L_x_67:
[----:B------:R-:W-:Y:S05]  /*19e0*/  BSYNC.RECONVERGENT B0 ;  /* 0x0000000000007941 */ /* 0x000fea0003800200 */
.L_x_66:
[----:B------:R0:W-:Y:S01]  /*19f0*/  STG.E desc[UR6][R6.64], R9 ;  /* 0x0000000906007986 */ /* 0x0001e2000c101906 */
[----:B------:R-:W1:Y:S03]  /*1a00*/  LDCU UR4, c[0x3][0x18] ;  /* 0x00c00300ff0477ac */ /* 0x000e660008000800 */
[----:B------:R-:W2:Y:S01]  /*1a10*/  LDG.E R3, desc[UR6][R4.64] ;  /* 0x0000000604037981 */ /* 0x000ea2000c1e1900 */
[----:B------:R-:W-:Y:S01]  /*1a20*/  BSSY.RECONVERGENT B0, `(.L_x_69) ;  /* 0x0000057000007945 */ /* 0x000fe20003800200 */
[----:B-1----:R-:W-:-:S05]  /*1a30*/  FADD R8, R2, UR4 ;  /* 0x0000000402087e21 */ /* 0x002fca0008000000 */
[----:B------:R-:W-:Y:S02]  /*1a40*/  MOV R11, R8 ;  /* 0x00000008000b7202 */ /* 0x000fe40000000f00 */
[----:B--2---:R-:W-:-:S13]  /*1a50*/  FSETP.GTU.AND P0, PT, R3, -1.00000002004087734272e+20, PT ;  /* 0xe0ad78ec0300780b */ /* 0x004fda0003f0c000 */
[----:B0-----:R-:W-:Y:S05]  /*1a60*/  @!P0 BRA `(.L_x_70) ;  /* 0x0000000400488947 */ /* 0x001fea0003800000 */
        /* <DEDUP_REMOVED lines=23> */
[----:B------:R-:W-:-:S05]  /*1be0*/  IADD3 R8, PT, PT, R6, -R9, RZ ;  /* 0x8000000906087210 */ /* 0x000fca0007ffe0ff */
[----:B------:R-:W-:Y:S01]  /*1bf0*/  FADD R10, R8, -1 ;  /* 0xbf800000080a7421 */ /* 0x000fe20000000000 */
[----:B------:R-:W-:Y:S02]  /*1c00*/  I2FP.F32.S32 R8, R9 ;  /* 0x0000000900087245 */ /* 0x000fe40000201400 */
[----:B------:R-:W-:Y:S01]  /*1c10*/  MOV R9, 0x7f800000 ;  /* 0x7f80000000097802 */ /* 0x000fe20000000f00 */
[----:B------:R-:W-:Y:S02]  /*1c20*/  FFMA R11, R10, -R11, 0.14084610342979431152 ;  /* 0x3e1039f60a0b7423 */ /* 0x000fe4000000080b */
        /* <DEDUP_REMOVED lines=16> */
.L_x_71:
        /* <DEDUP_REMOVED lines=38> */
.L_x_70:
[----:B------:R-:W-:Y:S05]  /*1f90*/  BSYNC.RECONVERGENT B0 ;  /* 0x0000000000007941 */ /* 0x000fea0003800200 */
.L_x_69:
        /* <DEDUP_REMOVED lines=54> */
.L_x_74:
        /* <DEDUP_REMOVED lines=38> */
.L_x_73:
[----:B------:R-:W-:Y:S05]  /*2560*/  BSYNC.RECONVERGENT B0 ;  /* 0x0000000000007941 */ /* 0x000fea0003800200 */
.L_x_72:
[----:B------:R-:W-:Y:S01]  /*2570*/  STG.E desc[UR6][R6.64], R9 ;  /* 0x0000000906007986 */ /* 0x000fe2000c101906 */
[----:B------:R-:W-:Y:S05]  /*2580*/  EXIT ;  /* 0x000000000000794d */ /* 0x000fea0003800000 */
.L_x_75:
        /* <DEDUP_REMOVED lines=15> */
.L_x_103:


//--------------------- .text._Z16initialiseinsidePfS_S_PKfi --------------------------
	.section	.text._Z16initialiseinsidePfS_S_PKfi,"ax",@progbits
	.align	128
        .global         _Z16initialiseinsidePfS_S_PKfi
        .type           _Z16initialiseinsidePfS_S_PKfi,@function
        .size           _Z16initialiseinsidePfS_S_PKfi,(.L_x_104 - _Z16initialiseinsidePfS_S_PKfi)
        .other          _Z16initialiseinsidePfS_S_PKfi,@"STO_CUDA_ENTRY STV_DEFAULT"
_Z16initialiseinsidePfS_S_PKfi:
.text._Z16initialiseinsidePfS_S_PKfi:
[----:B------:R-:W-:Y:S01]  /*0000*/  LDC R1, c[0x0][0x37c] ;  /* 0x0000df00ff017b82 */ /* 0x000fe20000000800 */
[----:B------:R-:W0:Y:S07]  /*0010*/  S2R R2, SR_TID.X ;  /* 0x0000000000027919 */ /* 0x000e2e0000002100 */
[----:B------:R-:W0:Y:S08]  /*0020*/  S2UR UR4, SR_CTAID.X ;  /* 0x00000000000479c3 */ /* 0x000e300000002500 */
[----:B------:R-:W0:Y:S08]  /*0030*/  LDC R3, c[0x0][0x360] ;  /* 0x0000d800ff037b82 */ /* 0x000e300000000800 */
[----:B------:R-:W1:Y:S01]  /*0040*/  LDC R0, c[0x0][0x3a0] ;  /* 0x0000e800ff007b82 */ /* 0x000e620000000800 */
[----:B0-----:R-:W-:-:S05]  /*0050*/  IMAD R3, R3, UR4, R2 ;  /* 0x0000000403037c24 */ /* 0x001fca000f8e0202 */
[----:B-1----:R-:W-:-:S13]  /*0060*/  ISETP.GE.AND P0, PT, R3, R0, PT ;  /* 0x000000000300720c */ /* 0x002fda0003f06270 */
[----:B------:R-:W-:Y:S05]  /*0070*/  @P0 EXIT ;  /* 0x000000000000094d */ /* 0x000fea0003800000 */
[----:B------:R-:W-:Y:S01]  /*0080*/  VIMNMX R5, PT, PT, RZ, R3, !PT ;  /* 0x00000003ff057248 */ /* 0x000fe20007fe0100 */
[----:B------:R-:W0:Y:S01]  /*0090*/  LDCU.64 UR4, c[0x0][0x358] ;  /* 0x00006b00ff0477ac */ /* 0x000e220008000a00 */
[----:B------:R-:W-:Y:S02]  /*00a0*/  BSSY.RECONVERGENT B0, `(.L_x_76) ;  /* 0x0000078000007945 */ /* 0x000fe40003800200 */
[----:B------:R-:W-:Y:S01]  /*00b0*/  VIMNMX R4, PT, PT, R5, R0, PT ;  /* 0x0000000005047248 */ /* 0x000fe20003fe0100 */
[----:B------:R-:W-:-:S03]  /*00c0*/  HFMA2 R5, -RZ, RZ, 0, 0 ;  /* 0x00000000ff057431 */ /* 0x000fc600000001ff */
[----:B------:R-:W-:-:S13]  /*00d0*/  ISETP.GE.AND P0, PT, R4, 0x1, PT ;  /* 0x000000010400780c */ /* 0x000fda0003f06270 */
[----:B0-----:R-:W-:Y:S05]  /*00e0*/  @!P0 BRA `(.L_x_77) ;  /* 0x0000000400cc8947 */ /* 0x001fea0003800000 */
[C---:B------:R-:W-:Y:S01]  /*00f0*/  ISETP.GE.U32.AND P1, PT, R4.reuse, 0x8, PT ;  /* 0x000000080400780c */ /* 0x040fe20003f26070 */
[----:B------:R-:W-:Y:S01]  /*0100*/  BSSY.RECONVERGENT B1, `(.L_x_78) ;  /* 0x0000032000017945 */ /* 0x000fe20003800200 */
[----:B------:R-:W-:Y:S01]  /*0110*/  LOP3.LUT R20, R4, 0x7, RZ, 0xc0, !PT ;  /* 0x0000000704147812 */ /* 0x000fe200078ec0ff */
[----:B------:R-:W-:Y:S02]  /*0120*/  IMAD R2, R3, R0, RZ ;  /* 0x0000000003027224 */ /* 0x000fe400078e02ff */
[----:B------:R-:W-:Y:S01]  /*0130*/  IMAD.MOV.U32 R5, RZ, RZ, RZ ;  /* 0x000000ffff057224 */ /* 0x000fe200078e00ff */
[----:B------:R-:W-:-:S07]  /*0140*/  ISETP.NE.AND P0, PT, R20, RZ, PT ;  /* 0x000000ff1400720c */ /* 0x000fce0003f05270 */
[----:B------:R-:W-:Y:S06]  /*0150*/  @!P1 BRA `(.L_x_79) ;  /* 0x0000000000b09947 */ /* 0x000fec0003800000 */
[----:B------:R-:W0:Y:S01]  /*0160*/  LDC.64 R8, c[0x0][0x388] ;  /* 0x0000e200ff087b82 */ /* 0x000e220000000a00 */
[----:B------:R-:W-:Y:S01]  /*0170*/  LOP3.LUT R5, R4, 0x7ffffff8, RZ, 0xc0, !PT ;  /* 0x7ffffff804057812 */ /* 0x000fe200078ec0ff */
[----:B------:R-:W-:-:S03]  /*0180*/  IMAD.MOV.U32 R19, RZ, RZ, R2 ;  /* 0x000000ffff137224 */ /* 0x000fc600078e0002 */
[----:B------:R-:W-:-:S03]  /*0190*/  IADD3 R18, PT, PT, -R5, RZ, RZ ;  /* 0x000000ff05127210 */ /* 0x000fc60007ffe1ff */
[----:B------:R-:W1:Y:S08]  /*01a0*/  LDC.64 R10, c[0x0][0x380] ;  /* 0x0000e000ff0a7b82 */ /* 0x000e700000000a00 */
[----:B------:R-:W2:Y:S01]  /*01b0*/  LDC.64 R6, c[0x0][0x390] ;  /* 0x0000e400ff067b82 */ /* 0x000ea20000000a00 */
[----:B0-----:R-:W-:-:S05]  /*01c0*/  IADD3 R8, P2, PT, R8, 0x10, RZ ;  /* 0x0000001008087810 */ /* 0x001fca0007f5e0ff */
[----:B------:R-:W-:Y:S01]  /*01d0*/  IMAD.X R9, RZ, RZ, R9, P2 ;  /* 0x000000ffff097224 */ /* 0x000fe200010e0609 */
[----:B-1----:R-:W-:-:S04]  /*01e0*/  IADD3 R10, P1, PT, R10, 0x10, RZ ;  /* 0x000000100a0a7810 */ /* 0x002fc80007f3e0ff */
[----:B------:R-:W-:Y:S02]  /*01f0*/  IADD3.X R11, PT, PT, RZ, R11, RZ, P1, !PT ;  /* 0x0000000bff0b7210 */ /* 0x000fe40000ffe4ff */
[----:B--2---:R-:W-:-:S04]  /*0200*/  IADD3 R6, P3, PT, R6, 0x10, RZ ;  /* 0x0000001006067810 */ /* 0x004fc80007f7e0ff */
[----:B------:R-:W-:-:S09]  /*0210*/  IADD3.X R7, PT, PT, RZ, R7, RZ, P3, !PT ;  /* 0x00000007ff077210 */ /* 0x000fd20001ffe4ff */
.L_x_80:
[----:B0-----:R-:W-:Y:S01]  /*0220*/  IMAD.MOV.U32 R21, RZ, RZ, -0x1f528714 ;  /* 0xe0ad78ecff157424 */ /* 0x001fe200078e00ff */
[----:B------:R-:W-:Y:S01]  /*0230*/  IADD3 R18, PT, PT, R18, 0x8, RZ ;  /* 0x0000000812127810 */ /* 0x000fe20007ffe0ff */
[----:B------:R-:W-:-:S03]  /*0240*/  IMAD.WIDE R12, R19, 0x4, R10 ;  /* 0x00000004130c7825 */ /* 0x000fc600078e020a */
[----:B------:R-:W-:Y:S01]  /*0250*/  ISETP.NE.AND P1, PT, R18, RZ, PT ;  /* 0x000000ff1200720c */ /* 0x000fe20003f25270 */
[C---:B------:R-:W-:Y:S01]  /*0260*/  IMAD.WIDE R14, R19.reuse, 0x4, R8 ;  /* 0x00000004130e7825 */ /* 0x040fe200078e0208 */
[----:B------:R0:W-:Y:S03]  /*0270*/  STG.E desc[UR4][R12.64+-0x10], R21 ;  /* 0xfffff0150c007986 */ /* 0x0001e6000c101904 */
[C---:B------:R-:W-:Y:S01]  /*0280*/  IMAD.WIDE R16, R19.reuse, 0x4, R6 ;  /* 0x0000000413107825 */ /* 0x040fe200078e0206 */
[----:B------:R0:W-:Y:S03]  /*0290*/  STG.E desc[UR4][R14.64+-0x10], R21 ;  /* 0xfffff0150e007986 */ /* 0x0001e6000c101904 */
[----:B------:R-:W-:Y:S01]  /*02a0*/  VIADD R19, R19, 0x8 ;  /* 0x0000000813137836 */ /* 0x000fe20000000000 */
[----:B------:R0:W-:Y:S04]  /*02b0*/  STG.E desc[UR4][R16.64+-0x10], R21 ;  /* 0xfffff01510007986 */ /* 0x0001e8000c101904 */
        /* <DEDUP_REMOVED lines=20> */
[----:B------:R0:W-:Y:S01]  /*0400*/  STG.E desc[UR4][R16.64+0xc], R21 ;  /* 0x00000c1510007986 */ /* 0x0001e2000c101904 */
[----:B------:R-:W-:Y:S05]  /*0410*/  @P1 BRA `(.L_x_80) ;  /* 0xfffffffc00801947 */ /* 0x000fea000383ffff */
.L_x_79:
[----:B------:R-:W-:Y:S05]  /*0420*/  BSYNC.RECONVERGENT B1 ;  /* 0x0000000000017941 */ /* 0x000fea0003800200 */
.L_x_78:
[----:B------:R-:W-:Y:S05]  /*0430*/  @!P0 BRA `(.L_x_77) ;  /* 0x0000000000f88947 */ /* 0x000fea0003800000 */
[----:B------:R-:W-:Y:S01]  /*0440*/  ISETP.GE.U32.AND P0, PT, R20, 0x4, PT ;  /* 0x000000041400780c */ /* 0x000fe20003f06070 */
[----:B------:R-:W-:Y:S01]  /*0450*/  BSSY.RECONVERGENT B1, `(.L_x_81) ;  /* 0x0000019000017945 */ /* 0x000fe20003800200 */
[----:B0-----:R-:W-:-:S04]  /*0460*/  LOP3.LUT R12, R4, 0x3, RZ, 0xc0, !PT ;  /* 0x00000003040c7812 */ /* 0x001fc800078ec0ff */
[----:B------:R-:W-:-:S07]  /*0470*/  ISETP.NE.AND P1, PT, R12, RZ, PT ;  /* 0x000000ff0c00720c */ /* 0x000fce0003f25270 */
[----:B------:R-:W-:Y:S06]  /*0480*/  @!P0 BRA `(.L_x_82) ;  /* 0x0000000000548947 */ /* 0x000fec0003800000 */
[----:B------:R-:W0:Y:S01]  /*0490*/  LDC.64 R6, c[0x0][0x380] ;  /* 0x0000e000ff067b82 */ /* 0x000e220000000a00 */
[C---:B------:R-:W-:Y:S01]  /*04a0*/  IADD3 R13, PT, PT, R5.reuse, R2, RZ ;  /* 0x00000002050d7210 */ /* 0x040fe20007ffe0ff */
[----:B------:R-:W-:Y:S01]  /*04b0*/  IMAD.MOV.U32 R15, RZ, RZ, -0x1f528714 ;  /* 0xe0ad78ecff0f7424 */ /* 0x000fe200078e00ff */
[----:B------:R-:W-:-:S05]  /*04c0*/  IADD3 R5, PT, PT, R5, 0x4, RZ ;  /* 0x0000000405057810 */ /* 0x000fca0007ffe0ff */
[----:B------:R-:W1:Y:S08]  /*04d0*/  LDC.64 R8, c[0x0][0x388] ;  /* 0x0000e200ff087b82 */ /* 0x000e700000000a00 */
[----:B------:R-:W2:Y:S01]  /*04e0*/  LDC.64 R10, c[0x0][0x390] ;  /* 0x0000e400ff0a7b82 */ /* 0x000ea20000000a00 */
[----:B0-----:R-:W-:-:S05]  /*04f0*/  IMAD.WIDE R6, R13, 0x4, R6 ;  /* 0x000000040d067825 */ /* 0x001fca00078e0206 */
[----:B------:R0:W-:Y:S01]  /*0500*/  STG.E desc[UR4][R6.64], R15 ;  /* 0x0000000f06007986 */ /* 0x0001e2000c101904 */
[----:B-1----:R-:W-:-:S05]  /*0510*/  IMAD.WIDE R8, R13, 0x4, R8 ;  /* 0x000000040d087825 */ /* 0x002fca00078e0208 */
[----:B------:R0:W-:Y:S01]  /*0520*/  STG.E desc[UR4][R8.64], R15 ;  /* 0x0000000f08007986 */ /* 0x0001e2000c101904 */
[----:B--2---:R-:W-:-:S05]  /*0530*/  IMAD.WIDE R10, R13, 0x4, R10 ;  /* 0x000000040d0a7825 */ /* 0x004fca00078e020a */
        /* <DEDUP_REMOVED lines=9> */
[----:B------:R0:W-:Y:S02]  /*05d0*/  STG.E desc[UR4][R10.64+0xc], R15 ;  /* 0x00000c0f0a007986 */ /* 0x0001e4000c101904 */
.L_x_82:
[----:B------:R-:W-:Y:S05]  /*05e0*/  BSYNC.RECONVERGENT B1 ;  /* 0x0000000000017941 */ /* 0x000fea0003800200 */
.L_x_81:
[----:B------:R-:W-:Y:S05]  /*05f0*/  @!P1 BRA `(.L_x_77) ;  /* 0x0000000000889947 */ /* 0x000fea0003800000 */
[----:B------:R-:W-:Y:S01]  /*0600*/  ISETP.NE.AND P0, PT, R12, 0x1, PT ;  /* 0x000000010c00780c */ /* 0x000fe20003f05270 */
[----:B------:R-:W-:Y:S01]  /*0610*/  BSSY.RECONVERGENT B1, `(.L_x_83) ;  /* 0x0000013000017945 */ /* 0x000fe20003800200 */
[----:B------:R-:W-:-:S04]  /*0620*/  LOP3.LUT R4, R4, 0x1, RZ, 0xc0, !PT ;  /* 0x0000000104047812 */ /* 0x000fc800078ec0ff */
[----:B------:R-:W-:-:S07]  /*0630*/  ISETP.NE.U32.AND P1, PT, R4, 0x1, PT ;  /* 0x000000010400780c */ /* 0x000fce0003f25070 */
[----:B------:R-:W-:Y:S06]  /*0640*/  @!P0 BRA `(.L_x_84) ;  /* 0x00000000003c8947 */ /* 0x000fec0003800000 */
[----:B0-----:R-:W0:Y:S01]  /*0650*/  LDC.64 R6, c[0x0][0x380] ;  /* 0x0000e000ff067b82 */ /* 0x001e220000000a00 */
[C---:B------:R-:W-:Y:S01]  /*0660*/  IMAD.IADD R13, R5.reuse, 0x1, R2 ;  /* 0x00000001050d7824 */ /* 0x040fe200078e0202 */
[----:B------:R-:W-:Y:S01]  /*0670*/  MOV R15, 0xe0ad78ec ;  /* 0xe0ad78ec000f7802 */ /* 0x000fe20000000f00 */
[----:B------:R-:W-:-:S05]  /*0680*/  VIADD R5, R5, 0x2 ;  /* 0x0000000205057836 */ /* 0x000fca0000000000 */
        /* <DEDUP_REMOVED lines=10> */
[----:B------:R3:W-:Y:S02]  /*0730*/  STG.E desc[UR4][R10.64+0x4], R15 ;  /* 0x0000040f0a007986 */ /* 0x0007e4000c101904 */
.L_x_84:
[----:B------:R-:W-:Y:S05]  /*0740*/  BSYNC.RECONVERGENT B1 ;  /* 0x0000000000017941 */ /* 0x000fea0003800200 */
.L_x_83:
[----:B------:R-:W-:Y:S05]  /*0750*/  @P1 BRA `(.L_x_77) ;  /* 0x0000000000301947 */ /* 0x000fea0003800000 */
[----:B0--3--:R-:W0:Y:S01]  /*0760*/  LDC.64 R6, c[0x0][0x380] ;  /* 0x0000e000ff067b82 */ /* 0x009e220000000a00 */
        /* <DEDUP_REMOVED lines=10> */
[----:B------:R4:W-:Y:S02]  /*0810*/  STG.E desc[UR4][R10.64], R15 ;  /* 0x0000000f0a007986 */ /* 0x0009e4000c101904 */
.L_x_77:
[----:B------:R-:W-:Y:S05]  /*0820*/  BSYNC.RECONVERGENT B0 ;  /* 0x0000000000007941 */ /* 0x000fea0003800200 */
.L_x_76:
[----:B------:R-:W-:Y:S01]  /*0830*/  VIADDMNMX R2, R3, 0x1, R0, PT ;  /* 0x0000000103027846 */ /* 0x000fe20003800100 */
[----:B------:R-:W1:Y:S01]  /*0840*/  LDCU UR6, c[0x3][0x10] ;  /* 0x00c00200ff0677ac */ /* 0x000e620008000800 */
[----:B------:R-:W-:Y:S02]  /*0850*/  BSSY.RECONVERGENT B0, `(.L_x_85) ;  /* 0x000004a000007945 */ /* 0x000fe40003800200 */
[----:B------:R-:W-:Y:S01]  /*0860*/  ISETP.GE.AND P0, PT, R5, R2, PT ;  /* 0x000000020500720c */ /* 0x000fe20003f06270 */
[----:B------:R-:W2:Y:S01]  /*0870*/  LDCU UR8, c[0x3][0x10] ;  /* 0x00c00200ff0877ac */ /* 0x000ea20008000800 */
[----:B------:R-:W0:Y:S01]  /*0880*/  LDCU UR7, c[0x3][0x20] ;  /* 0x00c00400ff0777ac */ /* 0x000e220008000800 */
[----:B------:R-:W0:Y:S10]  /*0890*/  LDCU UR9, c[0x3][0x20] ;  /* 0x00c00400ff0977ac */ /* 0x000e340008000800 */
[----:B------:R-:W-:Y:S05]  /*08a0*/  @P0 BRA `(.L_x_86) ;  /* 0x0000000400100947 */ /* 0x000fea0003800000 */
[----:B0--34-:R-:W0:Y:S01]  /*08b0*/  LDC.64 R6, c[0x0][0x380] ;  /* 0x0000e000ff067b82 */ /* 0x019e220000000a00 */
[----:B------:R-:W-:Y:S01]  /*08c0*/  IMAD.IADD R4, R2, 0x1, -R5 ;  /* 0x0000000102047824 */ /* 0x000fe200078e0a05 */
[----:B------:R-:W-:Y:S01]  /*08d0*/  IADD3 R14, PT, PT, R5, -R2, RZ ;  /* 0x80000002050e7210 */ /* 0x000fe20007ffe0ff */
[----:B------:R-:W-:Y:S01]  /*08e0*/  IMAD R15, R3, R0, R3 ;  /* 0x00000000030f7224 */ /* 0x000fe200078e0203 */
[----:B------:R-:W-:Y:S02]  /*08f0*/  BSSY.RECONVERGENT B1, `(.L_x_87) ;  /* 0x0000019000017945 */ /* 0x000fe40003800200 */
[----:B------:R-:W-:Y:S02]  /*0900*/  LOP3.LUT P0, R4, R4, 0x3, RZ, 0xc0, !PT ;  /* 0x0000000304047812 */ /* 0x000fe4000780c0ff */
[----:B------:R-:W3:Y:S01]  /*0910*/  LDC.64 R8, c[0x0][0x388] ;  /* 0x0000e200ff087b82 */ /* 0x000ee20000000a00 */
[----:B------:R-:W-:-:S07]  /*0920*/  ISETP.GT.U32.AND P1, PT, R14, -0x4, PT ;  /* 0xfffffffc0e00780c */ /* 0x000fce0003f24070 */
[----:B------:R-:W4:Y:S08]  /*0930*/  LDC.64 R10, c[0x0][0x390] ;  /* 0x0000e400ff0a7b82 */ /* 0x000f300000000a00 */
[----:B------:R-:W5:Y:S01]  /*0940*/  LDC.64 R12, c[0x0][0x398] ;  /* 0x0000e600ff0c7b82 */ /* 0x000f620000000a00 */
[----:B0-----:R-:W-:-:S04]  /*0950*/  IMAD.WIDE R6, R15, 0x4, R6 ;  /* 0x000000040f067825 */ /* 0x001fc800078e0206 */
[----:B---3--:R-:W-:-:S04]  /*0960*/  IMAD.WIDE R8, R15, 0x4, R8 ;  /* 0x000000040f087825 */ /* 0x008fc800078e0208 */
[----:B----4-:R-:W-:-:S04]  /*0970*/  IMAD.WIDE R10, R15, 0x4, R10 ;  /* 0x000000040f0a7825 */ /* 0x010fc800078e020a */
[----:B------:R-:W-:Y:S02]  /*0980*/  IMAD.MOV.U32 R15, RZ, RZ, R5 ;  /* 0x000000ffff0f7224 */ /* 0x000fe400078e0005 */
[----:B-----5:R-:W-:Y:S01]  /*0990*/  IMAD.WIDE.U32 R12, R3, 0x4, R12 ;  /* 0x00000004030c7825 */ /* 0x020fe200078e000c */
[----:B------:R-:W-:Y:S06]  /*09a0*/  @!P0 BRA `(.L_x_88) ;  /* 0x0000000000348947 */ /* 0x000fec0003800000 */
[----:B------:R-:W-:Y:S01]  /*09b0*/  IADD3 R15, PT, PT, R5, R4, RZ ;  /* 0x00000004050f7210 */ /* 0x000fe20007ffe0ff */
[----:B------:R-:W-:-:S07]  /*09c0*/  IMAD.MOV R4, RZ, RZ, -R4 ;  /* 0x000000ffff047224 */ /* 0x000fce00078e0a04 */
.L_x_89:
[----:B0-----:R-:W1:Y:S02]  /*09d0*/  LDG.E R5, desc[UR4][R12.64] ;  /* 0x000000040c057981 */ /* 0x001e64000c1e1900 */
[----:B-1----:R-:W-:-:S05]  /*09e0*/  FADD R5, R5, UR6 ;  /* 0x0000000605057e21 */ /* 0x002fca0008000000 */
[----:B------:R0:W-:Y:S04]  /*09f0*/  STG.E desc[UR4][R6.64], R5 ;  /* 0x0000000506007986 */ /* 0x0001e8000c101904 */
[----:B------:R-:W3:Y:S01]  /*0a00*/  LDG.E R14, desc[UR4][R12.64] ;  /* 0x000000040c0e7981 */ /* 0x000ee2000c1e1900 */
[----:B------:R-:W-:Y:S02]  /*0a10*/  HFMA2 R19, -RZ, RZ, -598.5, 40320 ;  /* 0xe0ad78ecff137431 */ /* 0x000fe400000001ff */
[----:B------:R-:W-:-:S05]  /*0a20*/  VIADD R4, R4, 0x1 ;  /* 0x0000000104047836 */ /* 0x000fca0000000000 */
[----:B------:R-:W-:Y:S01]  /*0a30*/  ISETP.NE.AND P0, PT, R4, RZ, PT ;  /* 0x000000ff0400720c */ /* 0x000fe20003f05270 */
[----:B---3--:R-:W-:-:S05]  /*0a40*/  FADD R17, R14, UR7 ;  /* 0x000000070e117e21 */ /* 0x008fca0008000000 */
[----:B------:R0:W-:Y:S04]  /*0a50*/  STG.E desc[UR4][R8.64], R17 ;  /* 0x0000001108007986 */ /* 0x0001e8000c101904 */
[----:B------:R0:W-:Y:S03]  /*0a60*/  STG.E desc[UR4][R10.64], R19 ;  /* 0x000000130a007986 */ /* 0x0001e6000c101904 */
[----:B------:R-:W-:Y:S05]  /*0a70*/  @P0 BRA `(.L_x_89) ;  /* 0xfffffffc00d40947 */ /* 0x000fea000383ffff */
.L_x_88:
[----:B-12---:R-:W-:Y:S05]  /*0a80*/  BSYNC.RECONVERGENT B1 ;  /* 0x0000000000017941 */ /* 0x006fea0003800200 */
.L_x_87:
[----:B0-----:R-:W-:Y:S01]  /*0a90*/  MOV R5, R2 ;  /* 0x0000000200057202 */ /* 0x001fe20000000f00 */
[----:B------:R-:W-:Y:S06]  /*0aa0*/  @P1 BRA `(.L_x_86) ;  /* 0x0000000000901947 */ /* 0x000fec0003800000 */
[----:B------:R-:W-:Y:S01]  /*0ab0*/  BSSY.RECONVERGENT B1, `(.L_x_90) ;  /* 0x0000022000017945 */ /* 0x000fe20003800200 */
[----:B------:R-:W-:-:S07]  /*0ac0*/  IMAD.IADD R15, R15, 0x1, -R2 ;  /* 0x000000010f0f7824 */ /* 0x000fce00078e0a02 */
.L_x_91:
[----:B------:R-:W2:Y:S02]  /*0ad0*/  LDG.E R4, desc[UR4][R12.64] ;  /* 0x000000040c047981 */ /* 0x000ea4000c1e1900 */
[----:B--2-4-:R-:W-:-:S05]  /*0ae0*/  FADD R5, R4, UR8 ;  /* 0x0000000804057e21 */ /* 0x014fca0008000000 */
[----:B------:R0:W-:Y:S04]  /*0af0*/  STG.E desc[UR4][R6.64], R5 ;  /* 0x0000000506007986 */ /* 0x0001e8000c101904 */
[----:B------:R-:W2:Y:S01]  /*0b00*/  LDG.E R4, desc[UR4][R12.64] ;  /* 0x000000040c047981 */ /* 0x000ea2000c1e1900 */
[----:B------:R-:W-:Y:S02]  /*0b10*/  HFMA2 R23, -RZ, RZ, -598.5, 40320 ;  /* 0xe0ad78ecff177431 */ /* 0x000fe400000001ff */
[----:B--2---:R-:W-:-:S05]  /*0b20*/  FADD R17, R4, UR9 ;  /* 0x0000000904117e21 */ /* 0x004fca0008000000 */
[----:B------:R1:W-:Y:S04]  /*0b30*/  STG.E desc[UR4][R8.64], R17 ;  /* 0x0000001108007986 */ /* 0x0003e8000c101904 */
[----:B------:R-:W-:Y:S04]  /*0b40*/  STG.E desc[UR4][R10.64], R23 ;  /* 0x000000170a007986 */ /* 0x000fe8000c101904 */
[----:B------:R-:W2:Y:S02]  /*0b50*/  LDG.E R4, desc[UR4][R12.64] ;  /* 0x000000040c047981 */ /* 0x000ea4000c1e1900 */
[----:B--2---:R-:W-:-:S05]  /*0b60*/  FADD R19, R4, UR8 ;  /* 0x0000000804137e21 */ /* 0x004fca0008000000 */
[----:B------:R2:W-:Y:S04]  /*0b70*/  STG.E desc[UR4][R6.64], R19 ;  /* 0x0000001306007986 */ /* 0x0005e8000c101904 */
[----:B------:R-:W3:Y:S02]  /*0b80*/  LDG.E R4, desc[UR4][R12.64] ;  /* 0x000000040c047981 */ /* 0x000ee4000c1e1900 */
[----:B---3--:R-:W-:-:S05]  /*0b90*/  FADD R21, R4, UR9 ;  /* 0x0000000904157e21 */ /* 0x008fca0008000000 */
[----:B------:R3:W-:Y:S04]  /*0ba0*/  STG.E desc[UR4][R8.64], R21 ;  /* 0x0000001508007986 */ /* 0x0007e8000c101904 */
[----:B------:R4:W-:Y:S04]  /*0bb0*/  STG.E desc[UR4][R10.64], R23 ;  /* 0x000000170a007986 */ /* 0x0009e8000c101904 */
[----:B------:R-:W0:Y:S02]  /*0bc0*/  LDG.E R4, desc[UR4][R12.64] ;  /* 0x000000040c047981 */ /* 0x000e24000c1e1900 */
[----:B0-----:R-:W-:-:S05]  /*0bd0*/  FADD R5, R4, UR8 ;  /* 0x0000000804057e21 */ /* 0x001fca0008000000 */
[----:B------:R4:W-:Y:S04]  /*0be0*/  STG.E desc[UR4][R6.64], R5 ;  /* 0x0000000506007986 */ /* 0x0009e8000c101904 */
[----:B------:R-:W1:Y:S02]  /*0bf0*/  LDG.E R4, desc[UR4][R12.64] ;  /* 0x000000040c047981 */ /* 0x000e64000c1e1900 */
[----:B-1----:R-:W-:-:S05]  /*0c00*/  FADD R17, R4, UR9 ;  /* 0x0000000904117e21 */ /* 0x002fca0008000000 */
[----:B------:R4:W-:Y:S04]  /*0c10*/  STG.E desc[UR4][R8.64], R17 ;  /* 0x0000001108007986 */ /* 0x0009e8000c101904 */
[----:B------:R4:W-:Y:S04]  /*0c20*/  STG.E desc[UR4][R10.64], R23 ;  /* 0x000000170a007986 */ /* 0x0009e8000c101904 */
[----:B------:R-:W2:Y:S02]  /*0c30*/  LDG.E R4, desc[UR4][R12.64] ;  /* 0x000000040c047981 */ /* 0x000ea4000c1e1900 */
[----:B--2---:R-:W-:-:S05]  /*0c40*/  FADD R19, R4, UR8 ;  /* 0x0000000804137e21 */ /* 0x004fca0008000000 */
[----:B------:R4:W-:Y:S04]  /*0c50*/  STG.E desc[UR4][R6.64], R19 ;  /* 0x0000001306007986 */ /* 0x0009e8000c101904 */
[----:B------:R-:W3:Y:S01]  /*0c60*/  LDG.E R4, desc[UR4][R12.64] ;  /* 0x000000040c047981 */ /* 0x000ee2000c1e1900 */
[----:B------:R-:W-:-:S05]  /*0c70*/  VIADD R15, R15, 0x4 ;  /* 0x000000040f0f7836 */ /* 0x000fca0000000000 */
[----:B------:R-:W-:Y:S01]  /*0c80*/  ISETP.NE.AND P0, PT, R15, RZ, PT ;  /* 0x000000ff0f00720c */ /* 0x000fe20003f05270 */
[----:B---3--:R-:W-:-:S05]  /*0c90*/  FADD R21, R4, UR9 ;  /* 0x0000000904157e21 */ /* 0x008fca0008000000 */
[----:B------:R4:W-:Y:S04]  /*0ca0*/  STG.E desc[UR4][R8.64], R21 ;  /* 0x0000001508007986 */ /* 0x0009e8000c101904 */
[----:B------:R4:W-:Y:S03]  /*0cb0*/  STG.E desc[UR4][R10.64], R23 ;  /* 0x000000170a007986 */ /* 0x0009e6000c101904 */
[----:B------:R-:W-:Y:S05]  /*0cc0*/  @P0 BRA `(.L_x_91) ;  /* 0xfffffffc00800947 */ /* 0x000fea000383ffff */
[----:B------:R-:W-:Y:S05]  /*0cd0*/  BSYNC.RECONVERGENT B1 ;  /* 0x0000000000017941 */ /* 0x000fea0003800200 */
.L_x_90:
[----:B----4-:R-:W-:-:S07]  /*0ce0*/  MOV R5, R2 ;  /* 0x0000000200057202 */ /* 0x010fce0000000f00 */
.L_x_86:
[----:B012---:R-:W-:Y:S05]  /*0cf0*/  BSYNC.RECONVERGENT B0 ;  /* 0x0000000000007941 */ /* 0x007fea0003800200 */
.L_x_85:
[----:B------:R-:W-:-:S13]  /*0d00*/  ISETP.GE.AND P0, PT, R5, R0, PT ;  /* 0x000000000500720c */ /* 0x000fda0003f06270 */
[----:B------:R-:W-:Y:S05]  /*0d10*/  @P0 EXIT ;  /* 0x000000000000094d */ /* 0x000fea0003800000 */
[----:B------:R-:W-:Y:S01]  /*0d20*/  IADD3 R4, PT, PT, R5, -R0, RZ ;  /* 0x8000000005047210 */ /* 0x000fe20007ffe0ff */
[----:B------:R-:W-:Y:S01]  /*0d30*/  IMAD.IADD R2, R0, 0x1, -R5 ;  /* 0x0000000100027824 */ /* 0x000fe200078e0a05 */
[----:B------:R-:W-:Y:S02]  /*0d40*/  BSSY.RECONVERGENT B0, `(.L_x_92) ;  /* 0x0000032000007945 */ /* 0x000fe40003800200 */
[----:B------:R-:W-:Y:S02]  /*0d50*/  ISETP.GT.U32.AND P1, PT, R4, -0x8, PT ;  /* 0xfffffff80400780c */ /* 0x000fe40003f24070 */
[----:B------:R-:W-:-:S04]  /*0d60*/  LOP3.LUT R18, R2, 0x7, RZ, 0xc0, !PT ;  /* 0x0000000702127812 */ /* 0x000fc800078ec0ff */
[----:B------:R-:W-:-:S07]  /*0d70*/  ISETP.NE.AND P0, PT, R18, RZ, PT ;  /* 0x000000ff1200720c */ /* 0x000fce0003f05270 */
[----:B------:R-:W-:Y:S06]  /*0d80*/  @P1 BRA `(.L_x_93) ;  /* 0x0000000000b41947 */ /* 0x000fec0003800000 */
[----:B---34-:R-:W0:Y:S01]  /*0d90*/  LDC.64 R8, c[0x0][0x388] ;  /* 0x0000e200ff087b82 */ /* 0x018e220000000a00 */
[----:B------:R-:W-:Y:S01]  /*0da0*/  LOP3.LUT R4, R2, 0xfffffff8, RZ, 0xc0, !PT ;  /* 0xfffffff802047812 */ /* 0x000fe200078ec0ff */
[----:B------:R-:W-:-:S03]  /*0db0*/  IMAD R19, R3, R0, R5 ;  /* 0x0000000003137224 */ /* 0x000fc600078e0205 */
        /* <DEDUP_REMOVED lines=9> */
.L_x_94:
[----:B0-----:R-:W-:Y:S01]  /*0e50*/  IMAD.MOV.U32 R21, RZ, RZ, -0x1f528714 ;  /* 0xe0ad78ecff157424 */ /* 0x001fe200078e00ff */
[----:B------:R-:W-:Y:S01]  /*0e60*/  IADD3 R4, PT, PT, R4, 0x8, RZ ;  /* 0x0000000804047810 */ /* 0x000fe20007ffe0ff */
[----:B------:R-:W-:Y:S01]  /*0e70*/  IMAD.WIDE R12, R19, 0x4, R10 ;  /* 0x00000004130c7825 */ /* 0x000fe200078e020a */
[----:B------:R-:W-:Y:S02]  /*0e80*/  IADD3 R5, PT, PT, R5, 0x8, RZ ;  /* 0x0000000805057810 */ /* 0x000fe40007ffe0ff */
        /* <DEDUP_REMOVED lines=29> */
.L_x_93:
[----:B------:R-:W-:Y:S05]  /*1060*/  BSYNC.RECONVERGENT B0 ;  /* 0x0000000000007941 */ /* 0x000fea0003800200 */
.L_x_92:
[----:B------:R-:W-:Y:S05]  /*1070*/  @!P0 EXIT ;  /* 0x000000000000894d */ /* 0x000fea0003800000 */
[----:B------:R-:W-:Y:S01]  /*1080*/  ISETP.GE.U32.AND P0, PT, R18, 0x4, PT ;  /* 0x000000041200780c */ /* 0x000fe20003f06070 */
[----:B------:R-:W-:Y:S01]  /*1090*/  BSSY.RECONVERGENT B0, `(.L_x_95) ;  /* 0x0000019000007945 */ /* 0x000fe20003800200 */
[----:B------:R-:W-:-:S04]  /*10a0*/  LOP3.LUT R4, R2, 0x3, RZ, 0xc0, !PT ;  /* 0x0000000302047812 */ /* 0x000fc800078ec0ff */
[----:B------:R-:W-:-:S07]  /*10b0*/  ISETP.NE.AND P1, PT, R4, RZ, PT ;  /* 0x000000ff0400720c */ /* 0x000fce0003f25270 */
[----:B------:R-:W-:Y:S06]  /*10c0*/  @!P0 BRA `(.L_x_96) ;  /* 0x0000000000548947 */ /* 0x000fec0003800000 */
[----:B---34-:R-:W1:Y:S01]  /*10d0*/  LDC.64 R6, c[0x0][0x380] ;  /* 0x0000e000ff067b82 */ /* 0x018e620000000a00 */
[----:B0-----:R-:W-:Y:S02]  /*10e0*/  IMAD R13, R3, R0, R5 ;  /* 0x00000000030d7224 */ /* 0x001fe400078e0205 */
[----:B------:R-:W-:Y:S01]  /*10f0*/  HFMA2 R15, -RZ, RZ, -598.5, 40320 ;  /* 0xe0ad78ecff0f7431 */ /* 0x000fe200000001ff */
[----:B------:R-:W-:-:S04]  /*1100*/  IADD3 R5, PT, PT, R5, 0x4, RZ ;  /* 0x0000000405057810 */ /* 0x000fc80007ffe0ff */
[----:B------:R-:W0:Y:S08]  /*1110*/  LDC.64 R8, c[0x0][0x388] ;  /* 0x0000e200ff087b82 */ /* 0x000e300000000a00 */
[----:B------:R-:W2:Y:S01]  /*1120*/  LDC.64 R10, c[0x0][0x390] ;  /* 0x0000e400ff0a7b82 */ /* 0x000ea20000000a00 */
[----:B-1----:R-:W-:-:S05]  /*1130*/  IMAD.WIDE R6, R13, 0x4, R6 ;  /* 0x000000040d067825 */ /* 0x002fca00078e0206 */
[----:B------:R1:W-:Y:S01]  /*1140*/  STG.E desc[UR4][R6.64], R15 ;  /* 0x0000000f06007986 */ /* 0x0003e2000c101904 */
[----:B0-----:R-:W-:-:S05]  /*1150*/  IMAD.WIDE R8, R13, 0x4, R8 ;  /* 0x000000040d087825 */ /* 0x001fca00078e0208 */
        /* <DEDUP_REMOVED lines=12> */
.L_x_96:
[----:B------:R-:W-:Y:S05]  /*1220*/  BSYNC.RECONVERGENT B0 ;  /* 0x0000000000007941 */ /* 0x000fea0003800200 */
.L_x_95:
[----:B------:R-:W-:Y:S05]  /*1230*/  @!P1 EXIT ;  /* 0x000000000000994d */ /* 0x000fea0003800000 */
[----:B------:R-:W-:Y:S01]  /*1240*/  ISETP.NE.AND P0, PT, R4, 0x1, PT ;  /* 0x000000010400780c */ /* 0x000fe20003f05270 */
[----:B------:R-:W-:Y:S01]  /*1250*/  BSSY.RECONVERGENT B0, `(.L_x_97) ;  /* 0x0000013000007945 */ /* 0x000fe20003800200 */
[----:B------:R-:W-:-:S04]  /*1260*/  LOP3.LUT R2, R2, 0x1, RZ, 0xc0, !PT ;  /* 0x0000000102027812 */ /* 0x000fc800078ec0ff */
[----:B------:R-:W-:-:S07]  /*1270*/  ISETP.NE.U32.AND P1, PT, R2, 0x1, PT ;  /* 0x000000010200780c */ /* 0x000fce0003f25070 */
[----:B------:R-:W-:Y:S06]  /*1280*/  @!P0 BRA `(.L_x_98) ;  /* 0x00000000003c8947 */ /* 0x000fec0003800000 */
[----:B-1-34-:R-:W1:Y:S01]  /*1290*/  LDC.64 R6, c[0x0][0x380] ;  /* 0x0000e000ff067b82 */ /* 0x01ae620000000a00 */
[----:B0-----:R-:W-:Y:S01]  /*12a0*/  IMAD R13, R3, R0, R5 ;  /* 0x00000000030d7224 */ /* 0x001fe200078e0205 */
[----:B------:R-:W-:Y:S01]  /*12b0*/  IADD3 R5, PT, PT, R5, 0x2, RZ ;  /* 0x0000000205057810 */ /* 0x000fe20007ffe0ff */
[----:B------:R-:W-:-:S05]  /*12c0*/  IMAD.MOV.U32 R15, RZ, RZ, -0x1f528714 ;  /* 0xe0ad78ecff0f7424 */ /* 0x000fca00078e00ff */
        /* <DEDUP_REMOVED lines=10> */
[----:B------:R1:W-:Y:S02]  /*1370*/  STG.E desc[UR4][R10.64+0x4], R15 ;  /* 0x0000040f0a007986 */ /* 0x0003e4000c101904 */
.L_x_98:
[----:B------:R-:W-:Y:S05]  /*1380*/  BSYNC.RECONVERGENT B0 ;  /* 0x0000000000007941 */ /* 0x000fea0003800200 */
.L_x_97:
[----:B------:R-:W-:Y:S05]  /*1390*/  @P1 EXIT ;  /* 0x000000000000194d */ /* 0x000fea0003800000 */
[----:B-1-34-:R-:W1:Y:S01]  /*13a0*/  LDC.64 R6, c[0x0][0x380] ;  /* 0x0000e000ff067b82 */ /* 0x01ae620000000a00 */
[----:B0-----:R-:W-:Y:S01]  /*13b0*/  IMAD R13, R3, R0, R5 ;  /* 0x00000000030d7224 */ /* 0x001fe200078e0205 */
[----:B------:R-:W-:-:S06]  /*13c0*/  MOV R15, 0xe0ad78ec ;  /* 0xe0ad78ec000f7802 */ /* 0x000fcc0000000f00 */
[----:B------:R-:W0:Y:S08]  /*13d0*/  LDC.64 R8, c[0x0][0x388] ;  /* 0x0000e200ff087b82 */ /* 0x000e300000000a00 */
[----:B------:R-:W2:Y:S01]  /*13e0*/  LDC.64 R10, c[0x0][0x390] ;  /* 0x0000e400ff0a7b82 */ /* 0x000ea20000000a00 */
[----:B-1----:R-:W-:-:S05]  /*13f0*/  IMAD.WIDE R2, R13, 0x4, R6 ;  /* 0x000000040d027825 */ /* 0x002fca00078e0206 */
[----:B------:R-:W-:Y:S01]  /*1400*/  STG.E desc[UR4][R2.64], R15 ;  /* 0x0000000f02007986 */ /* 0x000fe2000c101904 */
[----:B0-----:R-:W-:-:S05]  /*1410*/  IMAD.WIDE R4, R13, 0x4, R8 ;  /* 0x000000040d047825 */ /* 0x001fca00078e0208 */
[----:B------:R-:W-:Y:S01]  /*1420*/  STG.E desc[UR4][R4.64], R15 ;  /* 0x0000000f04007986 */ /* 0x000fe2000c101904 */
[----:B--2---:R-:W-:-:S05]  /*1430*/  IMAD.WIDE R6, R13, 0x4, R10 ;  /* 0x000000040d067825 */ /* 0x004fca00078e020a */
[----:B------:R-:W-:Y:S01]  /*1440*/  STG.E desc[UR4][R6.64], R15 ;  /* 0x0000000f06007986 */ /* 0x000fe2000c101904 */
[----:B------:R-:W-:Y:S05]  /*1450*/  EXIT ;  /* 0x000000000000794d */ /* 0x000fea0003800000 */
.L_x_99:
        /* <DEDUP_REMOVED lines=10> */
.L_x_104:


//--------------------- .nv.shared.reserved.0     --------------------------
	.section	.nv.shared.reserved.0,"aw",@nobits
	.weak		__nv_reservedSMEM_offset_0_alias
	.size		__nv_reservedSMEM_offset_0_alias, 0, 64
	.other		__nv_reservedSMEM_offset_0_alias,@"STO_CUDA_RESERVED_SHARED STV_DEFAULT"
__nv_reservedSMEM_offset_0_alias:
	.zero		0
	.zero		64


//--------------------- .nv.constant0._Z16outsidealgorithmPfPKfS1_S1_iif --------------------------
	.section	.nv.constant0._Z16outsidealgorithmPfPKfS1_S1_iif,"a",@progbits
	.sectionflags	@""
	.align	4
.nv.constant0._Z16outsidealgorithmPfPKfS1_S1_iif:
	.zero		940


//--------------------- .nv.constant0._Z7insidezPKfPfi --------------------------
	.section	.nv.constant0._Z7insidezPKfPfi,"a",@progbits
	.sectionflags	@""
	.align	4
.nv.constant0._Z7insidezPKfPfi:
	.zero		916


//--------------------- .nv.constant0._Z17posteriordecodingPfPiPKfS2_iif --------------------------
	.section	.nv.constant0._Z17posteriordecodingPfPiPKfS2_iif,"a",@progbits
	.sectionflags	@""
	.align	4
.nv.constant0._Z17posteriordecodingPfPiPKfS2_iif:
	.zero		940


//--------------------- .nv.constant0._Z15insidealgorithmPfS_S_PKfS1_iif --------------------------
	.section	.nv.constant0._Z15insidealgorithmPfS_S_PKfS1_iif,"a",@progbits
	.sectionflags	@""
	.align	4
.nv.constant0._Z15insidealgorithmPfS_S_PKfS1_iif:
	.zero		948


//--------------------- .nv.constant0._Z16initialiseinsidePfS_S_PKfi --------------------------
	.section	.nv.constant0._Z16initialiseinsidePfS_S_PKfi,"a",@progbits
	.sectionflags	@""
	.align	4
.nv.constant0._Z16initialiseinsidePfS_S_PKfi:
	.zero		932


//--------------------- SYMBOLS --------------------------

	.type		.nv.reservedSmem.offset0,@object
	.size		.nv.reservedSmem.offset0,0x4
